//
// Generated by NVIDIA NVVM Compiler
//
// Compiler Build ID: CL-36424714
// Cuda compilation tools, release 13.0, V13.0.88
// Based on NVVM 20.0.0
//

.version 9.0
.target sm_100
.address_size 64

	// .globl	_Z24generateTileBitmapKernellPfiii

.visible .entry _Z24generateTileBitmapKernellPfiii(
	.param .u64 _Z24generateTileBitmapKernellPfiii_param_0,
	.param .u64 .ptr .align 1 _Z24generateTileBitmapKernellPfiii_param_1,
	.param .u32 _Z24generateTileBitmapKernellPfiii_param_2,
	.param .u32 _Z24generateTileBitmapKernellPfiii_param_3,
	.param .u32 _Z24generateTileBitmapKernellPfiii_param_4
)
{
	.reg .pred 	%p<3>;
	.reg .b32 	%r<27>;
	.reg .b32 	%f<2>;
	.reg .b64 	%rd<17>;

	ld.param.u64 	%rd1, [_Z24generateTileBitmapKernellPfiii_param_0];
	ld.param.u64 	%rd2, [_Z24generateTileBitmapKernellPfiii_param_1];
	ld.param.u32 	%r6, [_Z24generateTileBitmapKernellPfiii_param_2];
	ld.param.u32 	%r4, [_Z24generateTileBitmapKernellPfiii_param_3];
	ld.param.u32 	%r5, [_Z24generateTileBitmapKernellPfiii_param_4];
	mov.u32 	%r7, %ctaid.x;
	mov.u32 	%r8, %ntid.x;
	mov.u32 	%r9, %tid.x;
	mad.lo.s32 	%r1, %r7, %r8, %r9;
	mov.u32 	%r10, %ctaid.y;
	mov.u32 	%r11, %ntid.y;
	mov.u32 	%r12, %tid.y;
	mad.lo.s32 	%r13, %r10, %r11, %r12;
	max.s32 	%r14, %r1, %r13;
	setp.ge.s32 	%p1, %r14, %r6;
	@%p1 bra 	$L__BB0_2;
	cvta.to.global.u64 	%rd3, %rd2;
	add.s32 	%r15, %r4, %r1;
	add.s32 	%r16, %r5, %r13;
	mul.lo.s32 	%r17, %r15, %r15;
	mul.lo.s32 	%r18, %r17, 4987142;
	cvt.u64.u32 	%rd4, %r18;
	mul.lo.s32 	%r19, %r15, 5947611;
	cvt.s64.s32 	%rd5, %r19;
	mul.lo.s32 	%r20, %r16, %r16;
	mul.wide.u32 	%rd6, %r20, 4392871;
	mul.lo.s32 	%r21, %r16, 389711;
	cvt.s64.s32 	%rd7, %r21;
	add.s64 	%rd8, %rd1, %rd5;
	add.s64 	%rd9, %rd8, %rd4;
	add.s64 	%rd10, %rd9, %rd7;
	add.s64 	%rd11, %rd10, %rd6;
	xor.b64  	%rd12, %rd11, 25303508018;
	mad.lo.s64 	%rd13, %rd12, 25214903917, 11;
	shr.u64 	%rd14, %rd13, 17;
	cvt.u32.u64 	%r22, %rd14;
	and.b32  	%r23, %r22, 2147483647;
	mul.lo.s32 	%r24, %r23, -858993459;
	shf.l.wrap.b32 	%r25, %r24, %r24, 31;
	setp.lt.u32 	%p2, %r25, 429496730;
	selp.f32 	%f1, 0f3F800000, 0f00000000, %p2;
	mad.lo.s32 	%r26, %r6, %r13, %r1;
	mul.wide.s32 	%rd15, %r26, 4;
	add.s64 	%rd16, %rd3, %rd15;
	st.global.f32 	[%rd16], %f1;
$L__BB0_2:
	ret;

}
	// .globl	_Z28generateInvertedBitmapKernelPKfPfi
.visible .entry _Z28generateInvertedBitmapKernelPKfPfi(
	.param .u64 .ptr .align 1 _Z28generateInvertedBitmapKernelPKfPfi_param_0,
	.param .u64 .ptr .align 1 _Z28generateInvertedBitmapKernelPKfPfi_param_1,
	.param .u32 _Z28generateInvertedBitmapKernelPKfPfi_param_2
)
{
	.reg .pred 	%p<2>;
	.reg .b32 	%r<6>;
	.reg .b32 	%f<4>;
	.reg .b64 	%rd<8>;

	ld.param.u64 	%rd1, [_Z28generateInvertedBitmapKernelPKfPfi_param_0];
	ld.param.u64 	%rd2, [_Z28generateInvertedBitmapKernelPKfPfi_param_1];
	ld.param.u32 	%r2, [_Z28generateInvertedBitmapKernelPKfPfi_param_2];
	mov.u32 	%r3, %ctaid.x;
	mov.u32 	%r4, %ntid.x;
	mov.u32 	%r5, %tid.x;
	mad.lo.s32 	%r1, %r3, %r4, %r5;
	setp.ge.s32 	%p1, %r1, %r2;
	@%p1 bra 	$L__BB1_2;
	cvta.to.global.u64 	%rd3, %rd1;
	cvta.to.global.u64 	%rd4, %rd2;
	mul.wide.s32 	%rd5, %r1, 4;
	add.s64 	%rd6, %rd3, %rd5;
	ld.global.f32 	%f1, [%rd6];
	mov.f32 	%f2, 0f3F800000;
	sub.f32 	%f3, %f2, %f1;
	add.s64 	%rd7, %rd4, %rd5;
	st.global.f32 	[%rd7], %f3;
$L__BB1_2:
	ret;

}
	// .globl	_Z15findPeaksKernelPKfiiifliiP11MatchResultPjj
.visible .entry _Z15findPeaksKernelPKfiiifliiP11MatchResultPjj(
	.param .u64 .ptr .align 1 _Z15findPeaksKernelPKfiiifliiP11MatchResultPjj_param_0,
	.param .u32 _Z15findPeaksKernelPKfiiifliiP11MatchResultPjj_param_1,
	.param .u32 _Z15findPeaksKernelPKfiiifliiP11MatchResultPjj_param_2,
	.param .u32 _Z15findPeaksKernelPKfiiifliiP11MatchResultPjj_param_3,
	.param .f32 _Z15findPeaksKernelPKfiiifliiP11MatchResultPjj_param_4,
	.param .u64 _Z15findPeaksKernelPKfiiifliiP11MatchResultPjj_param_5,
	.param .u32 _Z15findPeaksKernelPKfiiifliiP11MatchResultPjj_param_6,
	.param .u32 _Z15findPeaksKernelPKfiiifliiP11MatchResultPjj_param_7,
	.param .u64 .ptr .align 1 _Z15findPeaksKernelPKfiiifliiP11MatchResultPjj_param_8,
	.param .u64 .ptr .align 1 _Z15findPeaksKernelPKfiiifliiP11MatchResultPjj_param_9,
	.param .u32 _Z15findPeaksKernelPKfiiifliiP11MatchResultPjj_param_10
)
{
	.reg .pred 	%p<6>;
	.reg .b32 	%r<23>;
	.reg .b32 	%f<3>;
	.reg .b64 	%rd<12>;

	ld.param.u64 	%rd1, [_Z15findPeaksKernelPKfiiifliiP11MatchResultPjj_param_0];
	ld.param.u32 	%r4, [_Z15findPeaksKernelPKfiiifliiP11MatchResultPjj_param_1];
	ld.param.u32 	%r8, [_Z15findPeaksKernelPKfiiifliiP11MatchResultPjj_param_2];
	ld.param.u32 	%r9, [_Z15findPeaksKernelPKfiiifliiP11MatchResultPjj_param_3];
	ld.param.f32 	%f1, [_Z15findPeaksKernelPKfiiifliiP11MatchResultPjj_param_4];
	ld.param.u64 	%rd2, [_Z15findPeaksKernelPKfiiifliiP11MatchResultPjj_param_5];
	ld.param.u32 	%r5, [_Z15findPeaksKernelPKfiiifliiP11MatchResultPjj_param_6];
	ld.param.u32 	%r6, [_Z15findPeaksKernelPKfiiifliiP11MatchResultPjj_param_7];
	ld.param.u64 	%rd3, [_Z15findPeaksKernelPKfiiifliiP11MatchResultPjj_param_8];
	ld.param.u64 	%rd4, [_Z15findPeaksKernelPKfiiifliiP11MatchResultPjj_param_9];
	ld.param.u32 	%r7, [_Z15findPeaksKernelPKfiiifliiP11MatchResultPjj_param_10];
	mov.u32 	%r10, %ctaid.x;
	mov.u32 	%r11, %ntid.x;
	mov.u32 	%r12, %tid.x;
	mad.lo.s32 	%r1, %r10, %r11, %r12;
	mov.u32 	%r13, %ctaid.y;
	mov.u32 	%r14, %ntid.y;
	mov.u32 	%r15, %tid.y;
	mad.lo.s32 	%r16, %r13, %r14, %r15;
	sub.s32 	%r17, %r4, %r8;
	setp.gt.s32 	%p1, %r1, %r17;
	sub.s32 	%r18, %r4, %r9;
	setp.gt.s32 	%p2, %r16, %r18;
	or.pred  	%p3, %p1, %p2;
	@%p3 bra 	$L__BB2_4;
	cvta.to.global.u64 	%rd5, %rd1;
	mad.lo.s32 	%r20, %r4, %r16, %r1;
	mul.wide.s32 	%rd6, %r20, 4;
	add.s64 	%rd7, %rd5, %rd6;
	ld.global.f32 	%f2, [%rd7];
	setp.ltu.f32 	%p4, %f2, %f1;
	@%p4 bra 	$L__BB2_4;
	cvta.to.global.u64 	%rd8, %rd4;
	atom.global.add.u32 	%r3, [%rd8], 1;
	setp.ge.u32 	%p5, %r3, %r7;
	@%p5 bra 	$L__BB2_4;
	cvta.to.global.u64 	%rd9, %rd3;
	mul.wide.u32 	%rd10, %r3, 16;
	add.s64 	%rd11, %rd9, %rd10;
	st.global.u64 	[%rd11], %rd2;
	add.s32 	%r21, %r5, %r1;
	add.s32 	%r22, %r6, %r16;
	st.global.v2.u32 	[%rd11+8], {%r21, %r22};
$L__BB2_4:
	ret;

}
	// .globl	_Z23findPeaksCombinedKernelPKfS0_iiiffliiP11MatchResultPjj
.visible .entry _Z23findPeaksCombinedKernelPKfS0_iiiffliiP11MatchResultPjj(
	.param .u64 .ptr .align 1 _Z23findPeaksCombinedKernelPKfS0_iiiffliiP11MatchResultPjj_param_0,
	.param .u64 .ptr .align 1 _Z23findPeaksCombinedKernelPKfS0_iiiffliiP11MatchResultPjj_param_1,
	.param .u32 _Z23findPeaksCombinedKernelPKfS0_iiiffliiP11MatchResultPjj_param_2,
	.param .u32 _Z23findPeaksCombinedKernelPKfS0_iiiffliiP11MatchResultPjj_param_3,
	.param .u32 _Z23findPeaksCombinedKernelPKfS0_iiiffliiP11MatchResultPjj_param_4,
	.param .f32 _Z23findPeaksCombinedKernelPKfS0_iiiffliiP11MatchResultPjj_param_5,
	.param .f32 _Z23findPeaksCombinedKernelPKfS0_iiiffliiP11MatchResultPjj_param_6,
	.param .u64 _Z23findPeaksCombinedKernelPKfS0_iiiffliiP11MatchResultPjj_param_7,
	.param .u32 _Z23findPeaksCombinedKernelPKfS0_iiiffliiP11MatchResultPjj_param_8,
	.param .u32 _Z23findPeaksCombinedKernelPKfS0_iiiffliiP11MatchResultPjj_param_9,
	.param .u64 .ptr .align 1 _Z23findPeaksCombinedKernelPKfS0_iiiffliiP11MatchResultPjj_param_10,
	.param .u64 .ptr .align 1 _Z23findPeaksCombinedKernelPKfS0_iiiffliiP11MatchResultPjj_param_11,
	.param .u32 _Z23findPeaksCombinedKernelPKfS0_iiiffliiP11MatchResultPjj_param_12
)
{
	.reg .pred 	%p<8>;
	.reg .b32 	%r<23>;
	.reg .b32 	%f<6>;
	.reg .b64 	%rd<15>;

	ld.param.u64 	%rd1, [_Z23findPeaksCombinedKernelPKfS0_iiiffliiP11MatchResultPjj_param_0];
	ld.param.u64 	%rd2, [_Z23findPeaksCombinedKernelPKfS0_iiiffliiP11MatchResultPjj_param_1];
	ld.param.u32 	%r4, [_Z23findPeaksCombinedKernelPKfS0_iiiffliiP11MatchResultPjj_param_2];
	ld.param.u32 	%r8, [_Z23findPeaksCombinedKernelPKfS0_iiiffliiP11MatchResultPjj_param_3];
	ld.param.u32 	%r9, [_Z23findPeaksCombinedKernelPKfS0_iiiffliiP11MatchResultPjj_param_4];
	ld.param.f32 	%f1, [_Z23findPeaksCombinedKernelPKfS0_iiiffliiP11MatchResultPjj_param_5];
	ld.param.f32 	%f2, [_Z23findPeaksCombinedKernelPKfS0_iiiffliiP11MatchResultPjj_param_6];
	ld.param.u64 	%rd3, [_Z23findPeaksCombinedKernelPKfS0_iiiffliiP11MatchResultPjj_param_7];
	ld.param.u32 	%r5, [_Z23findPeaksCombinedKernelPKfS0_iiiffliiP11MatchResultPjj_param_8];
	ld.param.u32 	%r6, [_Z23findPeaksCombinedKernelPKfS0_iiiffliiP11MatchResultPjj_param_9];
	ld.param.u64 	%rd4, [_Z23findPeaksCombinedKernelPKfS0_iiiffliiP11MatchResultPjj_param_10];
	ld.param.u64 	%rd5, [_Z23findPeaksCombinedKernelPKfS0_iiiffliiP11MatchResultPjj_param_11];
	ld.param.u32 	%r7, [_Z23findPeaksCombinedKernelPKfS0_iiiffliiP11MatchResultPjj_param_12];
	mov.u32 	%r10, %ctaid.x;
	mov.u32 	%r11, %ntid.x;
	mov.u32 	%r12, %tid.x;
	mad.lo.s32 	%r1, %r10, %r11, %r12;
	mov.u32 	%r13, %ctaid.y;
	mov.u32 	%r14, %ntid.y;
	mov.u32 	%r15, %tid.y;
	mad.lo.s32 	%r16, %r13, %r14, %r15;
	sub.s32 	%r17, %r4, %r8;
	setp.gt.s32 	%p1, %r1, %r17;
	sub.s32 	%r18, %r4, %r9;
	setp.gt.s32 	%p2, %r16, %r18;
	or.pred  	%p3, %p1, %p2;
	@%p3 bra 	$L__BB3_4;
	cvta.to.global.u64 	%rd6, %rd1;
	cvta.to.global.u64 	%rd7, %rd2;
	mad.lo.s32 	%r20, %r4, %r16, %r1;
	mul.wide.s32 	%rd8, %r20, 4;
	add.s64 	%rd9, %rd6, %rd8;
	ld.global.f32 	%f3, [%rd9];
	add.s64 	%rd10, %rd7, %rd8;
	ld.global.f32 	%f4, [%rd10];
	setp.ltu.f32 	%p4, %f3, %f1;
	setp.ltu.f32 	%p5, %f4, %f2;
	or.pred  	%p6, %p4, %p5;
	@%p6 bra 	$L__BB3_4;
	cvta.to.global.u64 	%rd11, %rd5;
	atom.global.add.u32 	%r3, [%rd11], 1;
	setp.ge.u32 	%p7, %r3, %r7;
	@%p7 bra 	$L__BB3_4;
	cvta.to.global.u64 	%rd12, %rd4;
	mul.wide.u32 	%rd13, %r3, 16;
	add.s64 	%rd14, %rd12, %rd13;
	st.global.u64 	[%rd14], %rd3;
	add.s32 	%r21, %r5, %r1;
	add.s32 	%r22, %r6, %r16;
	st.global.v2.u32 	[%rd14+8], {%r21, %r22};
$L__BB3_4:
	ret;

}
	// .globl	_Z21complexMultiplyKernelP6float2PKS_i
.visible .entry _Z21complexMultiplyKernelP6float2PKS_i(
	.param .u64 .ptr .align 1 _Z21complexMultiplyKernelP6float2PKS_i_param_0,
	.param .u64 .ptr .align 1 _Z21complexMultiplyKernelP6float2PKS_i_param_1,
	.param .u32 _Z21complexMultiplyKernelP6float2PKS_i_param_2
)
{
	.reg .pred 	%p<2>;
	.reg .b32 	%r<6>;
	.reg .b32 	%f<10>;
	.reg .b64 	%rd<8>;

	ld.param.u64 	%rd1, [_Z21complexMultiplyKernelP6float2PKS_i_param_0];
	ld.param.u64 	%rd2, [_Z21complexMultiplyKernelP6float2PKS_i_param_1];
	ld.param.u32 	%r2, [_Z21complexMultiplyKernelP6float2PKS_i_param_2];
	mov.u32 	%r3, %ctaid.x;
	mov.u32 	%r4, %ntid.x;
	mov.u32 	%r5, %tid.x;
	mad.lo.s32 	%r1, %r3, %r4, %r5;
	setp.ge.s32 	%p1, %r1, %r2;
	@%p1 bra 	$L__BB4_2;
	cvta.to.global.u64 	%rd3, %rd1;
	cvta.to.global.u64 	%rd4, %rd2;
	mul.wide.s32 	%rd5, %r1, 8;
	add.s64 	%rd6, %rd3, %rd5;
	ld.global.v2.f32 	{%f1, %f2}, [%rd6];
	add.s64 	%rd7, %rd4, %rd5;
	ld.global.v2.f32 	{%f3, %f4}, [%rd7];
	mul.f32 	%f5, %f1, %f3;
	mul.f32 	%f6, %f2, %f4;
	sub.f32 	%f7, %f5, %f6;
	mul.f32 	%f8, %f1, %f4;
	fma.rn.f32 	%f9, %f2, %f3, %f8;
	st.global.v2.f32 	[%rd6], {%f7, %f9};
$L__BB4_2:
	ret;

}
	// .globl	_Z15normalizeKernelPfif
.visible .entry _Z15normalizeKernelPfif(
	.param .u64 .ptr .align 1 _Z15normalizeKernelPfif_param_0,
	.param .u32 _Z15normalizeKernelPfif_param_1,
	.param .f32 _Z15normalizeKernelPfif_param_2
)
{
	.reg .pred 	%p<2>;
	.reg .b32 	%r<6>;
	.reg .b32 	%f<4>;
	.reg .b64 	%rd<5>;

	ld.param.u64 	%rd1, [_Z15normalizeKernelPfif_param_0];
	ld.param.u32 	%r2, [_Z15normalizeKernelPfif_param_1];
	ld.param.f32 	%f1, [_Z15normalizeKernelPfif_param_2];
	mov.u32 	%r3, %ctaid.x;
	mov.u32 	%r4, %ntid.x;
	mov.u32 	%r5, %tid.x;
	mad.lo.s32 	%r1, %r3, %r4, %r5;
	setp.ge.s32 	%p1, %r1, %r2;
	@%p1 bra 	$L__BB5_2;
	cvta.to.global.u64 	%rd2, %rd1;
	mul.wide.s32 	%rd3, %r1, 4;
	add.s64 	%rd4, %rd2, %rd3;
	ld.global.f32 	%f2, [%rd4];
	mul.f32 	%f3, %f1, %f2;
	st.global.f32 	[%rd4], %f3;
$L__BB5_2:
	ret;

}
	// .globl	_Z19generateSeedsKernelmmPl
.visible .entry _Z19generateSeedsKernelmmPl(
	.param .u64 _Z19generateSeedsKernelmmPl_param_0,
	.param .u64 _Z19generateSeedsKernelmmPl_param_1,
	.param .u64 .ptr .align 1 _Z19generateSeedsKernelmmPl_param_2
)
{
	.reg .pred 	%p<3>;
	.reg .b32 	%r<4>;
	.reg .b64 	%rd<19>;

	ld.param.u64 	%rd4, [_Z19generateSeedsKernelmmPl_param_0];
	ld.param.u64 	%rd5, [_Z19generateSeedsKernelmmPl_param_1];
	ld.param.u64 	%rd6, [_Z19generateSeedsKernelmmPl_param_2];
	cvta.to.global.u64 	%rd1, %rd6;
	mov.u32 	%r1, %ctaid.x;
	mov.u32 	%r2, %ntid.x;
	mul.wide.u32 	%rd7, %r1, %r2;
	mov.u32 	%r3, %tid.x;
	cvt.u64.u32 	%rd8, %r3;
	add.s64 	%rd2, %rd7, %rd8;
	setp.ge.u64 	%p1, %rd2, %rd5;
	@%p1 bra 	$L__BB6_4;
	add.s64 	%rd3, %rd2, %rd4;
	setp.lt.u64 	%p2, %rd3, 28147497697280;
	@%p2 bra 	$L__BB6_3;
	shl.b64 	%rd16, %rd2, 3;
	add.s64 	%rd17, %rd1, %rd16;
	mov.b64 	%rd18, -1;
	st.global.u64 	[%rd17], %rd18;
	bra.uni 	$L__BB6_4;
$L__BB6_3:
	shr.u64 	%rd9, %rd3, 17;
	mad.lo.s64 	%rd10, %rd9, 1179648, %rd3;
	mad.lo.s64 	%rd11, %rd10, 246154705703781, 107048004364969;
	and.b64  	%rd12, %rd11, 281474976710655;
	xor.b64  	%rd13, %rd12, 25303508018;
	shl.b64 	%rd14, %rd2, 3;
	add.s64 	%rd15, %rd1, %rd14;
	st.global.u64 	[%rd15], %rd13;
$L__BB6_4:
	ret;

}


// ===== COMPILED SASS (sm_100) =====

	.target	sm_100

	.elftype	@"ET_EXEC"


//--------------------- .note.nv.tkinfo           --------------------------
	.section	.note.nv.tkinfo,"",@"SHT_NOTE"
	.sectionflags	@"SHF_NOTE_NV_TKINFO"
	.tkinfo
        /*0018*/ 	.word	0x00000002
        /*0030*/ 	.string	""
        /*0030*/ 	.string	"ptxas"
        /*0030*/ 	.string	"Cuda compilation tools, release 13.0, V13.0.88"
        /*0030*/ 	.string	"Build cuda_13.0.r13.0/compiler.36424714_0"
        /*0030*/ 	.string	"-arch sm_100 -m 64 "



//--------------------- .note.nv.cuinfo           --------------------------
	.section	.note.nv.cuinfo,"",@"SHT_NOTE"
	.sectionflags	@"SHF_NOTE_NV_CUINFO"
        /*0018*/ 	.short	0x0002
        /*001a*/ 	.short	0x0064
        /*001c*/ 	.short	0x0082
	.zero		2


//--------------------- .nv.info                  --------------------------
	.section	.nv.info,"",@"SHT_CUDA_INFO"
	.align	4


	//----- nvinfo : EIATTR_REGCOUNT
	.align		4
        /*0000*/ 	.byte	0x04, 0x2f
        /*0002*/ 	.short	(.L_1 - .L_0)
	.align		4
.L_0:
        /*0004*/ 	.word	index@(_Z24generateTileBitmapKernellPfiii)
        /*0008*/ 	.word	0x0000000c


	//----- nvinfo : EIATTR_FRAME_SIZE
	.align		4
.L_1:
        /*000c*/ 	.byte	0x04, 0x11
        /*000e*/ 	.short	(.L_3 - .L_2)
	.align		4
.L_2:
        /*0010*/ 	.word	index@(_Z24generateTileBitmapKernellPfiii)
        /*0014*/ 	.word	0x00000000


	//----- nvinfo : EIATTR_REGCOUNT
	.align		4
.L_3:
        /*0018*/ 	.byte	0x04, 0x2f
        /*001a*/ 	.short	(.L_5 - .L_4)
	.align		4
.L_4:
        /*001c*/ 	.word	index@(_Z28generateInvertedBitmapKernelPKfPfi)
        /*0020*/ 	.word	0x0000000a


	//----- nvinfo : EIATTR_FRAME_SIZE
	.align		4
.L_5:
        /*0024*/ 	.byte	0x04, 0x11
        /*0026*/ 	.short	(.L_7 - .L_6)
	.align		4
.L_6:
        /*0028*/ 	.word	index@(_Z28generateInvertedBitmapKernelPKfPfi)
        /*002c*/ 	.word	0x00000000


	//----- nvinfo : EIATTR_REGCOUNT
	.align		4
.L_7:
        /*0030*/ 	.byte	0x04, 0x2f
        /*0032*/ 	.short	(.L_9 - .L_8)
	.align		4
.L_8:
        /*0034*/ 	.word	index@(_Z15findPeaksKernelPKfiiifliiP11MatchResultPjj)
        /*0038*/ 	.word	0x0000000c


	//----- nvinfo : EIATTR_FRAME_SIZE
	.align		4
.L_9:
        /*003c*/ 	.byte	0x04, 0x11
        /*003e*/ 	.short	(.L_11 - .L_10)
	.align		4
.L_10:
        /*0040*/ 	.word	index@(_Z15findPeaksKernelPKfiiifliiP11MatchResultPjj)
        /*0044*/ 	.word	0x00000000


	//----- nvinfo : EIATTR_REGCOUNT
	.align		4
.L_11:
        /*0048*/ 	.byte	0x04, 0x2f
        /*004a*/ 	.short	(.L_13 - .L_12)
	.align		4
.L_12:
        /*004c*/ 	.word	index@(_Z23findPeaksCombinedKernelPKfS0_iiiffliiP11MatchResultPjj)
        /*0050*/ 	.word	0x0000000c


	//----- nvinfo : EIATTR_FRAME_SIZE
	.align		4
.L_13:
        /*0054*/ 	.byte	0x04, 0x11
        /*0056*/ 	.short	(.L_15 - .L_14)
	.align		4
.L_14:
        /*0058*/ 	.word	index@(_Z23findPeaksCombinedKernelPKfS0_iiiffliiP11MatchResultPjj)
        /*005c*/ 	.word	0x00000000


	//----- nvinfo : EIATTR_REGCOUNT
	.align		4
.L_15:
        /*0060*/ 	.byte	0x04, 0x2f
        /*0062*/ 	.short	(.L_17 - .L_16)
	.align		4
.L_16:
        /*0064*/ 	.word	index@(_Z21complexMultiplyKernelP6float2PKS_i)
        /*0068*/ 	.word	0x0000000c


	//----- nvinfo : EIATTR_FRAME_SIZE
	.align		4
.L_17:
        /*006c*/ 	.byte	0x04, 0x11
        /*006e*/ 	.short	(.L_19 - .L_18)
	.align		4
.L_18:
        /*0070*/ 	.word	index@(_Z21complexMultiplyKernelP6float2PKS_i)
        /*0074*/ 	.word	0x00000000


	//----- nvinfo : EIATTR_REGCOUNT
	.align		4
.L_19:
        /*0078*/ 	.byte	0x04, 0x2f
        /*007a*/ 	.short	(.L_21 - .L_20)
	.align		4
.L_20:
        /*007c*/ 	.word	index@(_Z15normalizeKernelPfif)
        /*0080*/ 	.word	0x00000008


	//----- nvinfo : EIATTR_FRAME_SIZE
	.align		4
.L_21:
        /*0084*/ 	.byte	0x04, 0x11
        /*0086*/ 	.short	(.L_23 - .L_22)
	.align		4
.L_22:
        /*0088*/ 	.word	index@(_Z15normalizeKernelPfif)
        /*008c*/ 	.word	0x00000000


	//----- nvinfo : EIATTR_REGCOUNT
	.align		4
.L_23:
        /*0090*/ 	.byte	0x04, 0x2f
        /*0092*/ 	.short	(.L_25 - .L_24)
	.align		4
.L_24:
        /*0094*/ 	.word	index@(_Z19generateSeedsKernelmmPl)
        /*0098*/ 	.word	0x0000000c


	//----- nvinfo : EIATTR_FRAME_SIZE
	.align		4
.L_25:
        /*009c*/ 	.byte	0x04, 0x11
        /*009e*/ 	.short	(.L_27 - .L_26)
	.align		4
.L_26:
        /*00a0*/ 	.word	index@(_Z19generateSeedsKernelmmPl)
        /*00a4*/ 	.word	0x00000000


	//----- nvinfo : EIATTR_MIN_STACK_SIZE
	.align		4
.L_27:
        /*00a8*/ 	.byte	0x04, 0x12
        /*00aa*/ 	.short	(.L_29 - .L_28)
	.align		4
.L_28:
        /*00ac*/ 	.word	index@(_Z19generateSeedsKernelmmPl)
        /*00b0*/ 	.word	0x00000000


	//----- nvinfo : EIATTR_MIN_STACK_SIZE
	.align		4
.L_29:
        /*00b4*/ 	.byte	0x04, 0x12
        /*00b6*/ 	.short	(.L_31 - .L_30)
	.align		4
.L_30:
        /*00b8*/ 	.word	index@(_Z15normalizeKernelPfif)
        /*00bc*/ 	.word	0x00000000


	//----- nvinfo : EIATTR_MIN_STACK_SIZE
	.align		4
.L_31:
        /*00c0*/ 	.byte	0x04, 0x12
        /*00c2*/ 	.short	(.L_33 - .L_32)
	.align		4
.L_32:
        /*00c4*/ 	.word	index@(_Z21complexMultiplyKernelP6float2PKS_i)
        /*00c8*/ 	.word	0x00000000


	//----- nvinfo : EIATTR_MIN_STACK_SIZE
	.align		4
.L_33:
        /*00cc*/ 	.byte	0x04, 0x12
        /*00ce*/ 	.short	(.L_35 - .L_34)
	.align		4
.L_34:
        /*00d0*/ 	.word	index@(_Z23findPeaksCombinedKernelPKfS0_iiiffliiP11MatchResultPjj)
        /*00d4*/ 	.word	0x00000000


	//----- nvinfo : EIATTR_MIN_STACK_SIZE
	.align		4
.L_35:
        /*00d8*/ 	.byte	0x04, 0x12
        /*00da*/ 	.short	(.L_37 - .L_36)
	.align		4
.L_36:
        /*00dc*/ 	.word	index@(_Z15findPeaksKernelPKfiiifliiP11MatchResultPjj)
        /*00e0*/ 	.word	0x00000000


	//----- nvinfo : EIATTR_MIN_STACK_SIZE
	.align		4
.L_37:
        /*00e4*/ 	.byte	0x04, 0x12
        /*00e6*/ 	.short	(.L_39 - .L_38)
	.align		4
.L_38:
        /*00e8*/ 	.word	index@(_Z28generateInvertedBitmapKernelPKfPfi)
        /*00ec*/ 	.word	0x00000000


	//----- nvinfo : EIATTR_MIN_STACK_SIZE
	.align		4
.L_39:
        /*00f0*/ 	.byte	0x04, 0x12
        /*00f2*/ 	.short	(.L_41 - .L_40)
	.align		4
.L_40:
        /*00f4*/ 	.word	index@(_Z24generateTileBitmapKernellPfiii)
        /*00f8*/ 	.word	0x00000000
.L_41:


//--------------------- .nv.compat                --------------------------
	.section	.nv.compat,"",@"SHT_CUDA_COMPAT_INFO"
	.align	4
        /*0000*/ 	.byte	0x02, 0x09, 0x00, 0x00, 0x02, 0x02, 0x01, 0x00, 0x02, 0x05, 0x05, 0x00, 0x03, 0x07, 0x01, 0x01
        /*0010*/ 	.byte	0x02, 0x03, 0x00, 0x00, 0x02, 0x06, 0x01, 0x00, 0x04, 0x0b, 0x08, 0x00, 0x09, 0x00, 0x00, 0x00
        /*0020*/ 	.byte	0x00, 0x00, 0x00, 0x00


//--------------------- .nv.info._Z19generateSeedsKernelmmPl --------------------------
	.section	.nv.info._Z19generateSeedsKernelmmPl,"",@"SHT_CUDA_INFO"
	.sectionflags	@""
	.align	4


	//----- nvinfo : EIATTR_CUDA_API_VERSION
	.align		4
        /*0000*/ 	.byte	0x04, 0x37
        /*0002*/ 	.short	(.L_43 - .L_42)
.L_42:
        /*0004*/ 	.word	0x00000082


	//----- nvinfo : EIATTR_KPARAM_INFO
	.align		4
.L_43:
        /*0008*/ 	.byte	0x04, 0x17
        /*000a*/ 	.short	(.L_45 - .L_44)
.L_44:
        /*000c*/ 	.word	0x00000000
        /*0010*/ 	.short	0x0002
        /*0012*/ 	.short	0x0010
        /*0014*/ 	.byte	0x00, 0xf5, 0x21, 0x00


	//----- nvinfo : EIATTR_KPARAM_INFO
	.align		4
.L_45:
        /*0018*/ 	.byte	0x04, 0x17
        /*001a*/ 	.short	(.L_47 - .L_46)
.L_46:
        /*001c*/ 	.word	0x00000000
        /*0020*/ 	.short	0x0001
        /*0022*/ 	.short	0x0008
        /*0024*/ 	.byte	0x00, 0xf0, 0x21, 0x00


	//----- nvinfo : EIATTR_KPARAM_INFO
	.align		4
.L_47:
        /*0028*/ 	.byte	0x04, 0x17
        /*002a*/ 	.short	(.L_49 - .L_48)
.L_48:
        /*002c*/ 	.word	0x00000000
        /*0030*/ 	.short	0x0000
        /*0032*/ 	.short	0x0000
        /*0034*/ 	.byte	0x00, 0xf0, 0x21, 0x00


	//----- nvinfo : EIATTR_SPARSE_MMA_MASK
	.align		4
.L_49:
        /*0038*/ 	.byte	0x03, 0x50
        /*003a*/ 	.short	0x0000


	//----- nvinfo : EIATTR_MAXREG_COUNT
	.align		4
        /*003c*/ 	.byte	0x03, 0x1b
        /*003e*/ 	.short	0x00ff


	//----- nvinfo : EIATTR_MERCURY_ISA_VERSION
	.align		4
        /*0040*/ 	.byte	0x03, 0x5f
        /*0042*/ 	.short	0x0101


	//----- nvinfo : EIATTR_VRC_CTA_INIT_COUNT
	.align		4
        /*0044*/ 	.byte	0x02, 0x4a
	.zero		1
	.zero		1


	//----- nvinfo : EIATTR_EXIT_INSTR_OFFSETS
	.align		4
        /*0048*/ 	.byte	0x04, 0x1c
        /*004a*/ 	.short	(.L_51 - .L_50)


	//   ....[0]....
.L_50:
        /*004c*/ 	.word	0x00000090


	//   ....[1]....
        /*0050*/ 	.word	0x00000160


	//   ....[2]....
        /*0054*/ 	.word	0x00000290


	//----- nvinfo : EIATTR_CBANK_PARAM_SIZE
	.align		4
.L_51:
        /*0058*/ 	.byte	0x03, 0x19
        /*005a*/ 	.short	0x0018


	//----- nvinfo : EIATTR_PARAM_CBANK
	.align		4
        /*005c*/ 	.byte	0x04, 0x0a
        /*005e*/ 	.short	(.L_53 - .L_52)
	.align		4
.L_52:
        /*0060*/ 	.word	index@(.nv.constant0._Z19generateSeedsKernelmmPl)
        /*0064*/ 	.short	0x0380
        /*0066*/ 	.short	0x0018


	//----- nvinfo : EIATTR_SW_WAR
	.align		4
.L_53:
        /*0068*/ 	.byte	0x04, 0x36
        /*006a*/ 	.short	(.L_55 - .L_54)
.L_54:
        /*006c*/ 	.word	0x00000008
.L_55:


//--------------------- .nv.info._Z15normalizeKernelPfif --------------------------
	.section	.nv.info._Z15normalizeKernelPfif,"",@"SHT_CUDA_INFO"
	.sectionflags	@""
	.align	4


	//----- nvinfo : EIATTR_CUDA_API_VERSION
	.align		4
        /*0000*/ 	.byte	0x04, 0x37
        /*0002*/ 	.short	(.L_57 - .L_56)
.L_56:
        /*0004*/ 	.word	0x00000082


	//----- nvinfo : EIATTR_KPARAM_INFO
	.align		4
.L_57:
        /*0008*/ 	.byte	0x04, 0x17
        /*000a*/ 	.short	(.L_59 - .L_58)
.L_58:
        /*000c*/ 	.word	0x00000000
        /*0010*/ 	.short	0x0002
        /*0012*/ 	.short	0x000c
        /*0014*/ 	.byte	0x00, 0xf0, 0x11, 0x00


	//----- nvinfo : EIATTR_KPARAM_INFO
	.align		4
.L_59:
        /*0018*/ 	.byte	0x04, 0x17
        /*001a*/ 	.short	(.L_61 - .L_60)
.L_60:
        /*001c*/ 	.word	0x00000000
        /*0020*/ 	.short	0x0001
        /*0022*/ 	.short	0x0008
        /*0024*/ 	.byte	0x00, 0xf0, 0x11, 0x00


	//----- nvinfo : EIATTR_KPARAM_INFO
	.align		4
.L_61:
        /*0028*/ 	.byte	0x04, 0x17
        /*002a*/ 	.short	(.L_63 - .L_62)
.L_62:
        /*002c*/ 	.word	0x00000000
        /*0030*/ 	.short	0x0000
        /*0032*/ 	.short	0x0000
        /*0034*/ 	.byte	0x00, 0xf5, 0x21, 0x00


	//----- nvinfo : EIATTR_SPARSE_MMA_MASK
	.align		4
.L_63:
        /*0038*/ 	.byte	0x03, 0x50
        /*003a*/ 	.short	0x0000


	//----- nvinfo : EIATTR_MAXREG_COUNT
	.align		4
        /*003c*/ 	.byte	0x03, 0x1b
        /*003e*/ 	.short	0x00ff


	//----- nvinfo : EIATTR_MERCURY_ISA_VERSION
	.align		4
        /*0040*/ 	.byte	0x03, 0x5f
        /*0042*/ 	.short	0x0101


	//----- nvinfo : EIATTR_VRC_CTA_INIT_COUNT
	.align		4
        /*0044*/ 	.byte	0x02, 0x4a
	.zero		1
	.zero		1


	//----- nvinfo : EIATTR_EXIT_INSTR_OFFSETS
	.align		4
        /*0048*/ 	.byte	0x04, 0x1c
        /*004a*/ 	.short	(.L_65 - .L_64)


	//   ....[0]....
.L_64:
        /*004c*/ 	.word	0x00000070


	//   ....[1]....
        /*0050*/ 	.word	0x000000f0


	//----- nvinfo : EIATTR_CBANK_PARAM_SIZE
	.align		4
.L_65:
        /*0054*/ 	.byte	0x03, 0x19
        /*0056*/ 	.short	0x0010


	//----- nvinfo : EIATTR_PARAM_CBANK
	.align		4
        /*0058*/ 	.byte	0x04, 0x0a
        /*005a*/ 	.short	(.L_67 - .L_66)
	.align		4
.L_66:
        /*005c*/ 	.word	index@(.nv.constant0._Z15normalizeKernelPfif)
        /*0060*/ 	.short	0x0380
        /*0062*/ 	.short	0x0010


	//----- nvinfo : EIATTR_SW_WAR
	.align		4
.L_67:
        /*0064*/ 	.byte	0x04, 0x36
        /*0066*/ 	.short	(.L_69 - .L_68)
.L_68:
        /*0068*/ 	.word	0x00000008
.L_69:


//--------------------- .nv.info._Z21complexMultiplyKernelP6float2PKS_i --------------------------
	.section	.nv.info._Z21complexMultiplyKernelP6float2PKS_i,"",@"SHT_CUDA_INFO"
	.sectionflags	@""
	.align	4


	//----- nvinfo : EIATTR_CUDA_API_VERSION
	.align		4
        /*0000*/ 	.byte	0x04, 0x37
        /*0002*/ 	.short	(.L_71 - .L_70)
.L_70:
        /*0004*/ 	.word	0x00000082


	//----- nvinfo : EIATTR_KPARAM_INFO
	.align		4
.L_71:
        /*0008*/ 	.byte	0x04, 0x17
        /*000a*/ 	.short	(.L_73 - .L_72)
.L_72:
        /*000c*/ 	.word	0x00000000
        /*0010*/ 	.short	0x0002
        /*0012*/ 	.short	0x0010
        /*0014*/ 	.byte	0x00, 0xf0, 0x11, 0x00


	//----- nvinfo : EIATTR_KPARAM_INFO
	.align		4
.L_73:
        /*0018*/ 	.byte	0x04, 0x17
        /*001a*/ 	.short	(.L_75 - .L_74)
.L_74:
        /*001c*/ 	.word	0x00000000
        /*0020*/ 	.short	0x0001
        /*0022*/ 	.short	0x0008
        /*0024*/ 	.byte	0x00, 0xf5, 0x21, 0x00


	//----- nvinfo : EIATTR_KPARAM_INFO
	.align		4
.L_75:
        /*0028*/ 	.byte	0x04, 0x17
        /*002a*/ 	.short	(.L_77 - .L_76)
.L_76:
        /*002c*/ 	.word	0x00000000
        /*0030*/ 	.short	0x0000
        /*0032*/ 	.short	0x0000
        /*0034*/ 	.byte	0x00, 0xf5, 0x21, 0x00


	//----- nvinfo : EIATTR_SPARSE_MMA_MASK
	.align		4
.L_77:
        /*0038*/ 	.byte	0x03, 0x50
        /*003a*/ 	.short	0x0000


	//----- nvinfo : EIATTR_MAXREG_COUNT
	.align		4
        /*003c*/ 	.byte	0x03, 0x1b
        /*003e*/ 	.short	0x00ff


	//----- nvinfo : EIATTR_MERCURY_ISA_VERSION
	.align		4
        /*0040*/ 	.byte	0x03, 0x5f
        /*0042*/ 	.short	0x0101


	//----- nvinfo : EIATTR_VRC_CTA_INIT_COUNT
	.align		4
        /*0044*/ 	.byte	0x02, 0x4a
	.zero		1
	.zero		1


	//----- nvinfo : EIATTR_EXIT_INSTR_OFFSETS
	.align		4
        /*0048*/ 	.byte	0x04, 0x1c
        /*004a*/ 	.short	(.L_79 - .L_78)


	//   ....[0]....
.L_78:
        /*004c*/ 	.word	0x00000070


	//   ....[1]....
        /*0050*/ 	.word	0x00000140


	//----- nvinfo : EIATTR_CBANK_PARAM_SIZE
	.align		4
.L_79:
        /*0054*/ 	.byte	0x03, 0x19
        /*0056*/ 	.short	0x0014


	//----- nvinfo : EIATTR_PARAM_CBANK
	.align		4
        /*0058*/ 	.byte	0x04, 0x0a
        /*005a*/ 	.short	(.L_81 - .L_80)
	.align		4
.L_80:
        /*005c*/ 	.word	index@(.nv.constant0._Z21complexMultiplyKernelP6float2PKS_i)
        /*0060*/ 	.short	0x0380
        /*0062*/ 	.short	0x0014


	//----- nvinfo : EIATTR_SW_WAR
	.align		4
.L_81:
        /*0064*/ 	.byte	0x04, 0x36
        /*0066*/ 	.short	(.L_83 - .L_82)
.L_82:
        /*0068*/ 	.word	0x00000008
.L_83:


//--------------------- .nv.info._Z23findPeaksCombinedKernelPKfS0_iiiffliiP11MatchResultPjj --------------------------
	.section	.nv.info._Z23findPeaksCombinedKernelPKfS0_iiiffliiP11MatchResultPjj,"",@"SHT_CUDA_INFO"
	.sectionflags	@""
	.align	4


	//----- nvinfo : EIATTR_CUDA_API_VERSION
	.align		4
        /*0000*/ 	.byte	0x04, 0x37
        /*0002*/ 	.short	(.L_85 - .L_84)
.L_84:
        /*0004*/ 	.word	0x00000082


	//----- nvinfo : EIATTR_KPARAM_INFO
	.align		4
.L_85:
        /*0008*/ 	.byte	0x04, 0x17
        /*000a*/ 	.short	(.L_87 - .L_86)
.L_86:
        /*000c*/ 	.word	0x00000000
        /*0010*/ 	.short	0x000c
        /*0012*/ 	.short	0x0048
        /*0014*/ 	.byte	0x00, 0xf0, 0x11, 0x00


	//----- nvinfo : EIATTR_KPARAM_INFO
	.align		4
.L_87:
        /*0018*/ 	.byte	0x04, 0x17
        /*001a*/ 	.short	(.L_89 - .L_88)
.L_88:
        /*001c*/ 	.word	0x00000000
        /*0020*/ 	.short	0x000b
        /*0022*/ 	.short	0x0040
        /*0024*/ 	.byte	0x00, 0xf5, 0x21, 0x00


	//----- nvinfo : EIATTR_KPARAM_INFO
	.align		4
.L_89:
        /*0028*/ 	.byte	0x04, 0x17
        /*002a*/ 	.short	(.L_91 - .L_90)
.L_90:
        /*002c*/ 	.word	0x00000000
        /*0030*/ 	.short	0x000a
        /*0032*/ 	.short	0x0038
        /*0034*/ 	.byte	0x00, 0xf5, 0x21, 0x00


	//----- nvinfo : EIATTR_KPARAM_INFO
	.align		4
.L_91:
        /*0038*/ 	.byte	0x04, 0x17
        /*003a*/ 	.short	(.L_93 - .L_92)
.L_92:
        /*003c*/ 	.word	0x00000000
        /*0040*/ 	.short	0x0009
        /*0042*/ 	.short	0x0034
        /*0044*/ 	.byte	0x00, 0xf0, 0x11, 0x00


	//----- nvinfo : EIATTR_KPARAM_INFO
	.align		4
.L_93:
        /*0048*/ 	.byte	0x04, 0x17
        /*004a*/ 	.short	(.L_95 - .L_94)
.L_94:
        /*004c*/ 	.word	0x00000000
        /*0050*/ 	.short	0x0008
        /*0052*/ 	.short	0x0030
        /*0054*/ 	.byte	0x00, 0xf0, 0x11, 0x00


	//----- nvinfo : EIATTR_KPARAM_INFO
	.align		4
.L_95:
        /*0058*/ 	.byte	0x04, 0x17
        /*005a*/ 	.short	(.L_97 - .L_96)
.L_96:
        /*005c*/ 	.word	0x00000000
        /*0060*/ 	.short	0x0007
        /*0062*/ 	.short	0x0028
        /*0064*/ 	.byte	0x00, 0xf0, 0x21, 0x00


	//----- nvinfo : EIATTR_KPARAM_INFO
	.align		4
.L_97:
        /*0068*/ 	.byte	0x04, 0x17
        /*006a*/ 	.short	(.L_99 - .L_98)
.L_98:
        /*006c*/ 	.word	0x00000000
        /*0070*/ 	.short	0x0006
        /*0072*/ 	.short	0x0020
        /*0074*/ 	.byte	0x00, 0xf0, 0x11, 0x00


	//----- nvinfo : EIATTR_KPARAM_INFO
	.align		4
.L_99:
        /*0078*/ 	.byte	0x04, 0x17
        /*007a*/ 	.short	(.L_101 - .L_100)
.L_100:
        /*007c*/ 	.word	0x00000000
        /*0080*/ 	.short	0x0005
        /*0082*/ 	.short	0x001c
        /*0084*/ 	.byte	0x00, 0xf0, 0x11, 0x00


	//----- nvinfo : EIATTR_KPARAM_INFO
	.align		4
.L_101:
        /*0088*/ 	.byte	0x04, 0x17
        /*008a*/ 	.short	(.L_103 - .L_102)
.L_102:
        /*008c*/ 	.word	0x00000000
        /*0090*/ 	.short	0x0004
        /*0092*/ 	.short	0x0018
        /*0094*/ 	.byte	0x00, 0xf0, 0x11, 0x00


	//----- nvinfo : EIATTR_KPARAM_INFO
	.align		4
.L_103:
        /*0098*/ 	.byte	0x04, 0x17
        /*009a*/ 	.short	(.L_105 - .L_104)
.L_104:
        /*009c*/ 	.word	0x00000000
        /*00a0*/ 	.short	0x0003
        /*00a2*/ 	.short	0x0014
        /*00a4*/ 	.byte	0x00, 0xf0, 0x11, 0x00


	//----- nvinfo : EIATTR_KPARAM_INFO
	.align		4
.L_105:
        /*00a8*/ 	.byte	0x04, 0x17
        /*00aa*/ 	.short	(.L_107 - .L_106)
.L_106:
        /*00ac*/ 	.word	0x00000000
        /*00b0*/ 	.short	0x0002
        /*00b2*/ 	.short	0x0010
        /*00b4*/ 	.byte	0x00, 0xf0, 0x11, 0x00


	//----- nvinfo : EIATTR_KPARAM_INFO
	.align		4
.L_107:
        /*00b8*/ 	.byte	0x04, 0x17
        /*00ba*/ 	.short	(.L_109 - .L_108)
.L_108:
        /*00bc*/ 	.word	0x00000000
        /*00c0*/ 	.short	0x0001
        /*00c2*/ 	.short	0x0008
        /*00c4*/ 	.byte	0x00, 0xf5, 0x21, 0x00


	//----- nvinfo : EIATTR_KPARAM_INFO
	.align		4
.L_109:
        /*00c8*/ 	.byte	0x04, 0x17
        /*00ca*/ 	.short	(.L_111 - .L_110)
.L_110:
        /*00cc*/ 	.word	0x00000000
        /*00d0*/ 	.short	0x0000
        /*00d2*/ 	.short	0x0000
        /*00d4*/ 	.byte	0x00, 0xf5, 0x21, 0x00


	//----- nvinfo : EIATTR_SPARSE_MMA_MASK
	.align		4
.L_111:
        /*00d8*/ 	.byte	0x03, 0x50
        /*00da*/ 	.short	0x0000


	//----- nvinfo : EIATTR_MAXREG_COUNT
	.align		4
        /*00dc*/ 	.byte	0x03, 0x1b
        /*00de*/ 	.short	0x00ff


	//----- nvinfo : EIATTR_MERCURY_ISA_VERSION
	.align		4
        /*00e0*/ 	.byte	0x03, 0x5f
        /*00e2*/ 	.short	0x0101


	//----- nvinfo : EIATTR_INT_WARP_WIDE_INSTR_OFFSETS
	.align		4
        /*00e4*/ 	.byte	0x04, 0x31
        /*00e6*/ 	.short	(.L_113 - .L_112)


	//   ....[0]....
.L_112:
        /*00e8*/ 	.word	0x000001e0


	//   ....[1]....
        /*00ec*/ 	.word	0x00000280


	//----- nvinfo : EIATTR_VRC_CTA_INIT_COUNT
	.align		4
.L_113:
        /*00f0*/ 	.byte	0x02, 0x4a
	.zero		1
	.zero		1


	//----- nvinfo : EIATTR_EXIT_INSTR_OFFSETS
	.align		4
        /*00f4*/ 	.byte	0x04, 0x1c
        /*00f6*/ 	.short	(.L_115 - .L_114)


	//   ....[0]....
.L_114:
        /*00f8*/ 	.word	0x000000f0


	//   ....[1]....
        /*00fc*/ 	.word	0x000001c0


	//   ....[2]....
        /*0100*/ 	.word	0x000002b0


	//   ....[3]....
        /*0104*/ 	.word	0x00000340


	//----- nvinfo : EIATTR_CBANK_PARAM_SIZE
	.align		4
.L_115:
        /*0108*/ 	.byte	0x03, 0x19
        /*010a*/ 	.short	0x004c


	//----- nvinfo : EIATTR_PARAM_CBANK
	.align		4
        /*010c*/ 	.byte	0x04, 0x0a
        /*010e*/ 	.short	(.L_117 - .L_116)
	.align		4
.L_116:
        /*0110*/ 	.word	index@(.nv.constant0._Z23findPeaksCombinedKernelPKfS0_iiiffliiP11MatchResultPjj)
        /*0114*/ 	.short	0x0380
        /*0116*/ 	.short	0x004c


	//----- nvinfo : EIATTR_SW_WAR
	.align		4
.L_117:
        /*0118*/ 	.byte	0x04, 0x36
        /*011a*/ 	.short	(.L_119 - .L_118)
.L_118:
        /*011c*/ 	.word	0x00000008
.L_119:


//--------------------- .nv.info._Z15findPeaksKernelPKfiiifliiP11MatchResultPjj --------------------------
	.section	.nv.info._Z15findPeaksKernelPKfiiifliiP11MatchResultPjj,"",@"SHT_CUDA_INFO"
	.sectionflags	@""
	.align	4


	//----- nvinfo : EIATTR_CUDA_API_VERSION
	.align		4
        /*0000*/ 	.byte	0x04, 0x37
        /*0002*/ 	.short	(.L_121 - .L_120)
.L_120:
        /*0004*/ 	.word	0x00000082


	//----- nvinfo : EIATTR_KPARAM_INFO
	.align		4
.L_121:
        /*0008*/ 	.byte	0x04, 0x17
        /*000a*/ 	.short	(.L_123 - .L_122)
.L_122:
        /*000c*/ 	.word	0x00000000
        /*0010*/ 	.short	0x000a
        /*0012*/ 	.short	0x0038
        /*0014*/ 	.byte	0x00, 0xf0, 0x11, 0x00


	//----- nvinfo : EIATTR_KPARAM_INFO
	.align		4
.L_123:
        /*0018*/ 	.byte	0x04, 0x17
        /*001a*/ 	.short	(.L_125 - .L_124)
.L_124:
        /*001c*/ 	.word	0x00000000
        /*0020*/ 	.short	0x0009
        /*0022*/ 	.short	0x0030
        /*0024*/ 	.byte	0x00, 0xf5, 0x21, 0x00


	//----- nvinfo : EIATTR_KPARAM_INFO
	.align		4
.L_125:
        /*0028*/ 	.byte	0x04, 0x17
        /*002a*/ 	.short	(.L_127 - .L_126)
.L_126:
        /*002c*/ 	.word	0x00000000
        /*0030*/ 	.short	0x0008
        /*0032*/ 	.short	0x0028
        /*0034*/ 	.byte	0x00, 0xf5, 0x21, 0x00


	//----- nvinfo : EIATTR_KPARAM_INFO
	.align		4
.L_127:
        /*0038*/ 	.byte	0x04, 0x17
        /*003a*/ 	.short	(.L_129 - .L_128)
.L_128:
        /*003c*/ 	.word	0x00000000
        /*0040*/ 	.short	0x0007
        /*0042*/ 	.short	0x0024
        /*0044*/ 	.byte	0x00, 0xf0, 0x11, 0x00


	//----- nvinfo : EIATTR_KPARAM_INFO
	.align		4
.L_129:
        /*0048*/ 	.byte	0x04, 0x17
        /*004a*/ 	.short	(.L_131 - .L_130)
.L_130:
        /*004c*/ 	.word	0x00000000
        /*0050*/ 	.short	0x0006
        /*0052*/ 	.short	0x0020
        /*0054*/ 	.byte	0x00, 0xf0, 0x11, 0x00


	//----- nvinfo : EIATTR_KPARAM_INFO
	.align		4
.L_131:
        /*0058*/ 	.byte	0x04, 0x17
        /*005a*/ 	.short	(.L_133 - .L_132)
.L_132:
        /*005c*/ 	.word	0x00000000
        /*0060*/ 	.short	0x0005
        /*0062*/ 	.short	0x0018
        /*0064*/ 	.byte	0x00, 0xf0, 0x21, 0x00


	//----- nvinfo : EIATTR_KPARAM_INFO
	.align		4
.L_133:
        /*0068*/ 	.byte	0x04, 0x17
        /*006a*/ 	.short	(.L_135 - .L_134)
.L_134:
        /*006c*/ 	.word	0x00000000
        /*0070*/ 	.short	0x0004
        /*0072*/ 	.short	0x0014
        /*0074*/ 	.byte	0x00, 0xf0, 0x11, 0x00


	//----- nvinfo : EIATTR_KPARAM_INFO
	.align		4
.L_135:
        /*0078*/ 	.byte	0x04, 0x17
        /*007a*/ 	.short	(.L_137 - .L_136)
.L_136:
        /*007c*/ 	.word	0x00000000
        /*0080*/ 	.short	0x0003
        /*0082*/ 	.short	0x0010
        /*0084*/ 	.byte	0x00, 0xf0, 0x11, 0x00


	//----- nvinfo : EIATTR_KPARAM_INFO
	.align		4
.L_137:
        /*0088*/ 	.byte	0x04, 0x17
        /*008a*/ 	.short	(.L_139 - .L_138)
.L_138:
        /*008c*/ 	.word	0x00000000
        /*0090*/ 	.short	0x0002
        /*0092*/ 	.short	0x000c
        /*0094*/ 	.byte	0x00, 0xf0, 0x11, 0x00


	//----- nvinfo : EIATTR_KPARAM_INFO
	.align		4
.L_139:
        /*0098*/ 	.byte	0x04, 0x17
        /*009a*/ 	.short	(.L_141 - .L_140)
.L_140:
        /*009c*/ 	.word	0x00000000
        /*00a0*/ 	.short	0x0001
        /*00a2*/ 	.short	0x0008
        /*00a4*/ 	.byte	0x00, 0xf0, 0x11, 0x00


	//----- nvinfo : EIATTR_KPARAM_INFO
	.align		4
.L_141:
        /*00a8*/ 	.byte	0x04, 0x17
        /*00aa*/ 	.short	(.L_143 - .L_142)
.L_142:
        /*00ac*/ 	.word	0x00000000
        /*00b0*/ 	.short	0x0000
        /*00b2*/ 	.short	0x0000
        /*00b4*/ 	.byte	0x00, 0xf5, 0x21, 0x00


	//----- nvinfo : EIATTR_SPARSE_MMA_MASK
	.align		4
.L_143:
        /*00b8*/ 	.byte	0x03, 0x50
        /*00ba*/ 	.short	0x0000


	//----- nvinfo : EIATTR_MAXREG_COUNT
	.align		4
        /*00bc*/ 	.byte	0x03, 0x1b
        /*00be*/ 	.short	0x00ff


	//----- nvinfo : EIATTR_MERCURY_ISA_VERSION
	.align		4
        /*00c0*/ 	.byte	0x03, 0x5f
        /*00c2*/ 	.short	0x0101


	//----- nvinfo : EIATTR_INT_WARP_WIDE_INSTR_OFFSETS
	.align		4
        /*00c4*/ 	.byte	0x04, 0x31
        /*00c6*/ 	.short	(.L_145 - .L_144)


	//   ....[0]....
.L_144:
        /*00c8*/ 	.word	0x00000190


	//   ....[1]....
        /*00cc*/ 	.word	0x00000230


	//----- nvinfo : EIATTR_VRC_CTA_INIT_COUNT
	.align		4
.L_145:
        /*00d0*/ 	.byte	0x02, 0x4a
	.zero		1
	.zero		1


	//----- nvinfo : EIATTR_EXIT_INSTR_OFFSETS
	.align		4
        /*00d4*/ 	.byte	0x04, 0x1c
        /*00d6*/ 	.short	(.L_147 - .L_146)


	//   ....[0]....
.L_146:
        /*00d8*/ 	.word	0x000000f0


	//   ....[1]....
        /*00dc*/ 	.word	0x00000170


	//   ....[2]....
        /*00e0*/ 	.word	0x00000260


	//   ....[3]....
        /*00e4*/ 	.word	0x000002f0


	//----- nvinfo : EIATTR_CBANK_PARAM_SIZE
	.align		4
.L_147:
        /*00e8*/ 	.byte	0x03, 0x19
        /*00ea*/ 	.short	0x003c


	//----- nvinfo : EIATTR_PARAM_CBANK
	.align		4
        /*00ec*/ 	.byte	0x04, 0x0a
        /*00ee*/ 	.short	(.L_149 - .L_148)
	.align		4
.L_148:
        /*00f0*/ 	.word	index@(.nv.constant0._Z15findPeaksKernelPKfiiifliiP11MatchResultPjj)
        /*00f4*/ 	.short	0x0380
        /*00f6*/ 	.short	0x003c


	//----- nvinfo : EIATTR_SW_WAR
	.align		4
.L_149:
        /*00f8*/ 	.byte	0x04, 0x36
        /*00fa*/ 	.short	(.L_151 - .L_150)
.L_150:
        /*00fc*/ 	.word	0x00000008
.L_151:


//--------------------- .nv.info._Z28generateInvertedBitmapKernelPKfPfi --------------------------
	.section	.nv.info._Z28generateInvertedBitmapKernelPKfPfi,"",@"SHT_CUDA_INFO"
	.sectionflags	@""
	.align	4


	//----- nvinfo : EIATTR_CUDA_API_VERSION
	.align		4
        /*0000*/ 	.byte	0x04, 0x37
        /*0002*/ 	.short	(.L_153 - .L_152)
.L_152:
        /*0004*/ 	.word	0x00000082


	//----- nvinfo : EIATTR_KPARAM_INFO
	.align		4
.L_153:
        /*0008*/ 	.byte	0x04, 0x17
        /*000a*/ 	.short	(.L_155 - .L_154)
.L_154:
        /*000c*/ 	.word	0x00000000
        /*0010*/ 	.short	0x0002
        /*0012*/ 	.short	0x0010
        /*0014*/ 	.byte	0x00, 0xf0, 0x11, 0x00


	//----- nvinfo : EIATTR_KPARAM_INFO
	.align		4
.L_155:
        /*0018*/ 	.byte	0x04, 0x17
        /*001a*/ 	.short	(.L_157 - .L_156)
.L_156:
        /*001c*/ 	.word	0x00000000
        /*0020*/ 	.short	0x0001
        /*0022*/ 	.short	0x0008
        /*0024*/ 	.byte	0x00, 0xf5, 0x21, 0x00


	//----- nvinfo : EIATTR_KPARAM_INFO
	.align		4
.L_157:
        /*0028*/ 	.byte	0x04, 0x17
        /*002a*/ 	.short	(.L_159 - .L_158)
.L_158:
        /*002c*/ 	.word	0x00000000
        /*0030*/ 	.short	0x0000
        /*0032*/ 	.short	0x0000
        /*0034*/ 	.byte	0x00, 0xf5, 0x21, 0x00


	//----- nvinfo : EIATTR_SPARSE_MMA_MASK
	.align		4
.L_159:
        /*0038*/ 	.byte	0x03, 0x50
        /*003a*/ 	.short	0x0000


	//----- nvinfo : EIATTR_MAXREG_COUNT
	.align		4
        /*003c*/ 	.byte	0x03, 0x1b
        /*003e*/ 	.short	0x00ff


	//----- nvinfo : EIATTR_MERCURY_ISA_VERSION
	.align		4
        /*0040*/ 	.byte	0x03, 0x5f
        /*0042*/ 	.short	0x0101


	//----- nvinfo : EIATTR_VRC_CTA_INIT_COUNT
	.align		4
        /*0044*/ 	.byte	0x02, 0x4a
	.zero		1
	.zero		1


	//----- nvinfo : EIATTR_EXIT_INSTR_OFFSETS
	.align		4
        /*0048*/ 	.byte	0x04, 0x1c
        /*004a*/ 	.short	(.L_161 - .L_160)


	//   ....[0]....
.L_160:
        /*004c*/ 	.word	0x00000070


	//   ....[1]....
        /*0050*/ 	.word	0x00000100


	//----- nvinfo : EIATTR_CBANK_PARAM_SIZE
	.align		4
.L_161:
        /*0054*/ 	.byte	0x03, 0x19
        /*0056*/ 	.short	0x0014


	//----- nvinfo : EIATTR_PARAM_CBANK
	.align		4
        /*0058*/ 	.byte	0x04, 0x0a
        /*005a*/ 	.short	(.L_163 - .L_162)
	.align		4
.L_162:
        /*005c*/ 	.word	index@(.nv.constant0._Z28generateInvertedBitmapKernelPKfPfi)
        /*0060*/ 	.short	0x0380
        /*0062*/ 	.short	0x0014


	//----- nvinfo : EIATTR_SW_WAR
	.align		4
.L_163:
        /*0064*/ 	.byte	0x04, 0x36
        /*0066*/ 	.short	(.L_165 - .L_164)
.L_164:
        /*0068*/ 	.word	0x00000008
.L_165:


//--------------------- .nv.info._Z24generateTileBitmapKernellPfiii --------------------------
	.section	.nv.info._Z24generateTileBitmapKernellPfiii,"",@"SHT_CUDA_INFO"
	.sectionflags	@""
	.align	4


	//----- nvinfo : EIATTR_CUDA_API_VERSION
	.align		4
        /*0000*/ 	.byte	0x04, 0x37
        /*0002*/ 	.short	(.L_167 - .L_166)
.L_166:
        /*0004*/ 	.word	0x00000082


	//----- nvinfo : EIATTR_KPARAM_INFO
	.align		4
.L_167:
        /*0008*/ 	.byte	0x04, 0x17
        /*000a*/ 	.short	(.L_169 - .L_168)
.L_168:
        /*000c*/ 	.word	0x00000000
        /*0010*/ 	.short	0x0004
        /*0012*/ 	.short	0x0018
        /*0014*/ 	.byte	0x00, 0xf0, 0x11, 0x00


	//----- nvinfo : EIATTR_KPARAM_INFO
	.align		4
.L_169:
        /*0018*/ 	.byte	0x04, 0x17
        /*001a*/ 	.short	(.L_171 - .L_170)
.L_170:
        /*001c*/ 	.word	0x00000000
        /*0020*/ 	.short	0x0003
        /*0022*/ 	.short	0x0014
        /*0024*/ 	.byte	0x00, 0xf0, 0x11, 0x00


	//----- nvinfo : EIATTR_KPARAM_INFO
	.align		4
.L_171:
        /*0028*/ 	.byte	0x04, 0x17
        /*002a*/ 	.short	(.L_173 - .L_172)
.L_172:
        /*002c*/ 	.word	0x00000000
        /*0030*/ 	.short	0x0002
        /*0032*/ 	.short	0x0010
        /*0034*/ 	.byte	0x00, 0xf0, 0x11, 0x00


	//----- nvinfo : EIATTR_KPARAM_INFO
	.align		4
.L_173:
        /*0038*/ 	.byte	0x04, 0x17
        /*003a*/ 	.short	(.L_175 - .L_174)
.L_174:
        /*003c*/ 	.word	0x00000000
        /*0040*/ 	.short	0x0001
        /*0042*/ 	.short	0x0008
        /*0044*/ 	.byte	0x00, 0xf5, 0x21, 0x00


	//----- nvinfo : EIATTR_KPARAM_INFO
	.align		4
.L_175:
        /*0048*/ 	.byte	0x04, 0x17
        /*004a*/ 	.short	(.L_177 - .L_176)
.L_176:
        /*004c*/ 	.word	0x00000000
        /*0050*/ 	.short	0x0000
        /*0052*/ 	.short	0x0000
        /*0054*/ 	.byte	0x00, 0xf0, 0x21, 0x00


	//----- nvinfo : EIATTR_SPARSE_MMA_MASK
	.align		4
.L_177:
        /*0058*/ 	.byte	0x03, 0x50
        /*005a*/ 	.short	0x0000


	//----- nvinfo : EIATTR_MAXREG_COUNT
	.align		4
        /*005c*/ 	.byte	0x03, 0x1b
        /*005e*/ 	.short	0x00ff


	//----- nvinfo : EIATTR_MERCURY_ISA_VERSION
	.align		4
        /*0060*/ 	.byte	0x03, 0x5f
        /*0062*/ 	.short	0x0101


	//----- nvinfo : EIATTR_VRC_CTA_INIT_COUNT
	.align		4
        /*0064*/ 	.byte	0x02, 0x4a
	.zero		1
	.zero		1


	//----- nvinfo : EIATTR_EXIT_INSTR_OFFSETS
	.align		4
        /*0068*/ 	.byte	0x04, 0x1c
        /*006a*/ 	.short	(.L_179 - .L_178)


	//   ....[0]....
.L_178:
        /*006c*/ 	.word	0x000000c0


	//   ....[1]....
        /*0070*/ 	.word	0x00000300


	//----- nvinfo : EIATTR_CBANK_PARAM_SIZE
	.align		4
.L_179:
        /*0074*/ 	.byte	0x03, 0x19
        /*0076*/ 	.short	0x001c


	//----- nvinfo : EIATTR_PARAM_CBANK
	.align		4
        /*0078*/ 	.byte	0x04, 0x0a
        /*007a*/ 	.short	(.L_181 - .L_180)
	.align		4
.L_180:
        /*007c*/ 	.word	index@(.nv.constant0._Z24generateTileBitmapKernellPfiii)
        /*0080*/ 	.short	0x0380
        /*0082*/ 	.short	0x001c


	//----- nvinfo : EIATTR_SW_WAR
	.align		4
.L_181:
        /*0084*/ 	.byte	0x04, 0x36
        /*0086*/ 	.short	(.L_183 - .L_182)
.L_182:
        /*0088*/ 	.word	0x00000008
.L_183:


//--------------------- .nv.callgraph             --------------------------
	.section	.nv.callgraph,"",@"SHT_CUDA_CALLGRAPH"
	.align	4
	.sectionentsize	8
	.align		4
        /*0000*/ 	.word	0x00000000
	.align		4
        /*0004*/ 	.word	0xffffffff
	.align		4
        /*0008*/ 	.word	0x00000000
	.align		4
        /*000c*/ 	.word	0xfffffffe
	.align		4
        /*0010*/ 	.word	0x00000000
	.align		4
        /*0014*/ 	.word	0xfffffffd
	.align		4
        /*0018*/ 	.word	0x00000000
	.align		4
        /*001c*/ 	.word	0xfffffffc


//--------------------- .text._Z19generateSeedsKernelmmPl --------------------------
	.section	.text._Z19generateSeedsKernelmmPl,"ax",@progbits
	.align	128
        .global         _Z19generateSeedsKernelmmPl
        .type           _Z19generateSeedsKernelmmPl,@function
        .size           _Z19generateSeedsKernelmmPl,(.L_x_7 - _Z19generateSeedsKernelmmPl)
        .other          _Z19generateSeedsKernelmmPl,@"STO_CUDA_ENTRY STV_DEFAULT"
_Z19generateSeedsKernelmmPl:
.text._Z19generateSeedsKernelmmPl:
[----:B------:R-:W-:Y:S01]  /*0000*/  LDC R1, c[0x0][0x37c] ;  /* 0x0000df00ff017b82 */ /* 0x000fe20000000800 */
[----:B------:R-:W0:Y:S07]  /*0010*/  S2R R2, SR_TID.X ;  /* 0x0000000000027919 */ /* 0x000e2e0000002100 */
[----:B------:R-:W0:Y:S01]  /*0020*/  S2UR UR4, SR_CTAID.X ;  /* 0x00000000000479c3 */ /* 0x000e220000002500 */
[----:B------:R-:W1:Y:S01]  /*0030*/  LDCU.64 UR6, c[0x0][0x388] ;  /* 0x00007100ff0677ac */ /* 0x000e620008000a00 */
[----:B------:R-:W-:-:S06]  /*0040*/  IMAD.MOV.U32 R3, RZ, RZ, RZ ;  /* 0x000000ffff037224 */ /* 0x000fcc00078e00ff */
[----:B------:R-:W0:Y:S02]  /*0050*/  LDC R5, c[0x0][0x360] ;  /* 0x0000d800ff057b82 */ /* 0x000e240000000800 */
[----:B0-----:R-:W-:-:S03]  /*0060*/  IMAD.WIDE.U32 R2, R5, UR4, R2 ;  /* 0x0000000405027c25 */ /* 0x001fc6000f8e0002 */
[----:B-1----:R-:W-:-:S04]  /*0070*/  ISETP.GE.U32.AND P0, PT, R2, UR6, PT ;  /* 0x0000000602007c0c */ /* 0x002fc8000bf06070 */
[----:B------:R-:W-:-:S13]  /*0080*/  ISETP.GE.U32.AND.EX P0, PT, R3, UR7, PT, P0 ;  /* 0x0000000703007c0c */ /* 0x000fda000bf06100 */
[----:B------:R-:W-:Y:S05]  /*0090*/  @P0 EXIT ;  /* 0x000000000000094d */ /* 0x000fea0003800000 */
[----:B------:R-:W0:Y:S02]  /*00a0*/  LDCU.64 UR4, c[0x0][0x380] ;  /* 0x00007000ff0477ac */ /* 0x000e240008000a00 */
[----:B0-----:R-:W-:-:S04]  /*00b0*/  IADD3 R6, P0, PT, R2, UR4, RZ ;  /* 0x0000000402067c10 */ /* 0x001fc8000ff1e0ff */
[----:B------:R-:W-:Y:S01]  /*00c0*/  IADD3.X R7, PT, PT, R3, UR5, RZ, P0, !PT ;  /* 0x0000000503077c10 */ /* 0x000fe200087fe4ff */
[----:B------:R-:W0:Y:S01]  /*00d0*/  LDCU.64 UR4, c[0x0][0x358] ;  /* 0x00006b00ff0477ac */ /* 0x000e220008000a00 */
[----:B------:R-:W-:-:S04]  /*00e0*/  ISETP.GE.U32.AND P0, PT, R6, -0x66660000, PT ;  /* 0x999a00000600780c */ /* 0x000fc80003f06070 */
[----:B------:R-:W-:-:S13]  /*00f0*/  ISETP.GE.U32.AND.EX P0, PT, R7, 0x1999, PT, P0 ;  /* 0x000019990700780c */ /* 0x000fda0003f06100 */
[----:B------:R-:W1:Y:S01]  /*0100*/  @P0 LDC.64 R4, c[0x0][0x390] ;  /* 0x0000e400ff040b82 */ /* 0x000e620000000a00 */
[----:B------:R-:W-:Y:S02]  /*0110*/  @P0 IMAD.MOV.U32 R8, RZ, RZ, -0x1 ;  /* 0xffffffffff080424 */ /* 0x000fe400078e00ff */
[----:B------:R-:W-:Y:S01]  /*0120*/  @P0 IMAD.MOV.U32 R9, RZ, RZ, -0x1 ;  /* 0xffffffffff090424 */ /* 0x000fe200078e00ff */
[----:B-1----:R-:W-:-:S04]  /*0130*/  @P0 LEA R4, P1, R2, R4, 0x3 ;  /* 0x0000000402040211 */ /* 0x002fc800078218ff */
[----:B------:R-:W-:-:S05]  /*0140*/  @P0 LEA.HI.X R5, R2, R5, R3, 0x3, P1 ;  /* 0x0000000502050211 */ /* 0x000fca00008f1c03 */
[----:B0-----:R0:W-:Y:S01]  /*0150*/  @P0 STG.E.64 desc[UR4][R4.64], R8 ;  /* 0x0000000804000986 */ /* 0x0011e2000c101b04 */
[----:B------:R-:W-:Y:S05]  /*0160*/  @P0 EXIT ;  /* 0x000000000000094d */ /* 0x000fea0003800000 */
[--C-:B0-----:R-:W-:Y:S01]  /*0170*/  SHF.R.U64 R5, R6, 0x11, R7.reuse ;  /* 0x0000001106057819 */ /* 0x101fe20000001207 */
[----:B------:R-:W0:Y:S01]  /*0180*/  LDCU.64 UR6, c[0x0][0x390] ;  /* 0x00007200ff0677ac */ /* 0x000e220008000a00 */
[----:B------:R-:W-:-:S03]  /*0190*/  SHF.R.U32.HI R0, RZ, 0x11, R7 ;  /* 0x00000011ff007819 */ /* 0x000fc60000011607 */
[----:B------:R-:W-:-:S04]  /*01a0*/  IMAD.WIDE.U32 R4, R5, 0x120000, R6 ;  /* 0x0012000005047825 */ /* 0x000fc800078e0006 */
[----:B------:R-:W-:Y:S02]  /*01b0*/  IMAD R7, R0, 0x120000, RZ ;  /* 0x0012000000077824 */ /* 0x000fe400078e02ff */
[----:B------:R-:W-:Y:S02]  /*01c0*/  IMAD.MOV.U32 R6, RZ, RZ, 0xe462aa9 ;  /* 0x0e462aa9ff067424 */ /* 0x000fe400078e00ff */
[----:B------:R-:W-:Y:S02]  /*01d0*/  IMAD.IADD R0, R5, 0x1, R7 ;  /* 0x0000000105007824 */ /* 0x000fe400078e0207 */
[----:B------:R-:W-:Y:S02]  /*01e0*/  IMAD.MOV.U32 R7, RZ, RZ, 0x615c ;  /* 0x0000615cff077424 */ /* 0x000fe400078e00ff */
[----:B------:R-:W-:Y:S02]  /*01f0*/  IMAD R5, R0, 0x5bcb1365, RZ ;  /* 0x5bcb136500057824 */ /* 0x000fe400078e02ff */
[----:B------:R-:W-:-:S04]  /*0200*/  IMAD.WIDE.U32 R6, R4, 0x5bcb1365, R6 ;  /* 0x5bcb136504067825 */ /* 0x000fc800078e0006 */
[----:B------:R-:W-:Y:S01]  /*0210*/  IMAD R5, R4, 0xdfe0, R5 ;  /* 0x0000dfe004057824 */ /* 0x000fe200078e0205 */
[----:B0-----:R-:W-:Y:S02]  /*0220*/  LEA R4, P0, R2, UR6, 0x3 ;  /* 0x0000000602047c11 */ /* 0x001fe4000f8018ff */
[----:B------:R-:W-:Y:S01]  /*0230*/  LOP3.LUT R6, R6, 0xe434e432, RZ, 0x3c, !PT ;  /* 0xe434e43206067812 */ /* 0x000fe200078e3cff */
[----:B------:R-:W-:Y:S01]  /*0240*/  IMAD.IADD R0, R7, 0x1, R5 ;  /* 0x0000000107007824 */ /* 0x000fe200078e0205 */
[----:B------:R-:W-:-:S04]  /*0250*/  LEA.HI.X R5, R2, UR7, R3, 0x3, P0 ;  /* 0x0000000702057c11 */ /* 0x000fc800080f1c03 */
[----:B------:R-:W-:-:S04]  /*0260*/  LOP3.LUT R0, R0, 0xffff, RZ, 0xc0, !PT ;  /* 0x0000ffff00007812 */ /* 0x000fc800078ec0ff */
[----:B------:R-:W-:-:S05]  /*0270*/  LOP3.LUT R7, R0, 0x5, RZ, 0x3c, !PT ;  /* 0x0000000500077812 */ /* 0x000fca00078e3cff */
[----:B------:R-:W-:Y:S01]  /*0280*/  STG.E.64 desc[UR4][R4.64], R6 ;  /* 0x0000000604007986 */ /* 0x000fe2000c101b04 */
[----:B------:R-:W-:Y:S05]  /*0290*/  EXIT ;  /* 0x000000000000794d */ /* 0x000fea0003800000 */
.L_x_0:
[----:B------:R-:W-:-:S00]  /*02a0*/  BRA `(.L_x_0) ;  /* 0xfffffffc00fc7947 */ /* 0x000fc0000383ffff */
[----:B------:R-:W-:-:S00]  /*02b0*/  NOP ;  /* 0x0000000000007918 */ /* 0x000fc00000000000 */
        /* <DEDUP_REMOVED lines=12> */
.L_x_7:


//--------------------- .text._Z15normalizeKernelPfif --------------------------
	.section	.text._Z15normalizeKernelPfif,"ax",@progbits
	.align	128
        .global         _Z15normalizeKernelPfif
        .type           _Z15normalizeKernelPfif,@function
        .size           _Z15normalizeKernelPfif,(.L_x_8 - _Z15normalizeKernelPfif)
        .other          _Z15normalizeKernelPfif,@"STO_CUDA_ENTRY STV_DEFAULT"
_Z15normalizeKernelPfif:
.text._Z15normalizeKernelPfif:
[----:B------:R-:W-:Y:S01]  /*0000*/  LDC R1, c[0x0][0x37c] ;  /* 0x0000df00ff017b82 */ /* 0x000fe20000000800 */
[----:B------:R-:W0:Y:S07]  /*0010*/  S2R R0, SR_TID.X ;  /* 0x0000000000007919 */ /* 0x000e2e0000002100 */
[----:B------:R-:W0:Y:S01]  /*0020*/  S2UR UR4, SR_CTAID.X ;  /* 0x00000000000479c3 */ /* 0x000e220000002500 */
[----:B------:R-:W1:Y:S07]  /*0030*/  LDCU UR5, c[0x0][0x388] ;  /* 0x00007100ff0577ac */ /* 0x000e6e0008000800 */
[----:B------:R-:W0:Y:S02]  /*0040*/  LDC R5, c[0x0][0x360] ;  /* 0x0000d800ff057b82 */ /* 0x000e240000000800 */
[----:B0-----:R-:W-:-:S05]  /*0050*/  IMAD R5, R5, UR4, R0 ;  /* 0x0000000405057c24 */ /* 0x001fca000f8e0200 */
[----:B-1----:R-:W-:-:S13]  /*0060*/  ISETP.GE.AND P0, PT, R5, UR5, PT ;  /* 0x0000000505007c0c */ /* 0x002fda000bf06270 */
[----:B------:R-:W-:Y:S05]  /*0070*/  @P0 EXIT ;  /* 0x000000000000094d */ /* 0x000fea0003800000 */
[----:B------:R-:W0:Y:S01]  /*0080*/  LDC.64 R2, c[0x0][0x380] ;  /* 0x0000e000ff027b82 */ /* 0x000e220000000a00 */
[----:B------:R-:W1:Y:S01]  /*0090*/  LDCU.64 UR4, c[0x0][0x358] ;  /* 0x00006b00ff0477ac */ /* 0x000e620008000a00 */
[----:B------:R-:W2:Y:S01]  /*00a0*/  LDCU UR6, c[0x0][0x38c] ;  /* 0x00007180ff0677ac */ /* 0x000ea20008000800 */
[----:B0-----:R-:W-:-:S05]  /*00b0*/  IMAD.WIDE R2, R5, 0x4, R2 ;  /* 0x0000000405027825 */ /* 0x001fca00078e0202 */
[----:B-1----:R-:W2:Y:S02]  /*00c0*/  LDG.E R0, desc[UR4][R2.64] ;  /* 0x0000000402007981 */ /* 0x002ea4000c1e1900 */
[----:B--2---:R-:W-:-:S05]  /*00d0*/  FMUL R5, R0, UR6 ;  /* 0x0000000600057c20 */ /* 0x004fca0008400000 */
[----:B------:R-:W-:Y:S01]  /*00e0*/  STG.E desc[UR4][R2.64], R5 ;  /* 0x0000000502007986 */ /* 0x000fe2000c101904 */
[----:B------:R-:W-:Y:S05]  /*00f0*/  EXIT ;  /* 0x000000000000794d */ /* 0x000fea0003800000 */
.L_x_1:
        /* <DEDUP_REMOVED lines=16> */
.L_x_8:


//--------------------- .text._Z21complexMultiplyKernelP6float2PKS_i --------------------------
	.section	.text._Z21complexMultiplyKernelP6float2PKS_i,"ax",@progbits
	.align	128
        .global         _Z21complexMultiplyKernelP6float2PKS_i
        .type           _Z21complexMultiplyKernelP6float2PKS_i,@function
        .size           _Z21complexMultiplyKernelP6float2PKS_i,(.L_x_9 - _Z21complexMultiplyKernelP6float2PKS_i)
        .other          _Z21complexMultiplyKernelP6float2PKS_i,@"STO_CUDA_ENTRY STV_DEFAULT"
_Z21complexMultiplyKernelP6float2PKS_i:
.text._Z21complexMultiplyKernelP6float2PKS_i:
        /* <DEDUP_REMOVED lines=9> */
[----:B------:R-:W1:Y:S07]  /*0090*/  LDCU.64 UR4, c[0x0][0x358] ;  /* 0x00006b00ff0477ac */ /* 0x000e6e0008000a00 */
[----:B------:R-:W2:Y:S01]  /*00a0*/  LDC.64 R2, c[0x0][0x380] ;  /* 0x0000e000ff027b82 */ /* 0x000ea20000000a00 */
[----:B0-----:R-:W-:-:S06]  /*00b0*/  IMAD.WIDE R4, R7, 0x8, R4 ;  /* 0x0000000807047825 */ /* 0x001fcc00078e0204 */
[----:B-1----:R-:W3:Y:S01]  /*00c0*/  LDG.E.64 R4, desc[UR4][R4.64] ;  /* 0x0000000404047981 */ /* 0x002ee2000c1e1b00 */
[----:B--2---:R-:W-:-:S05]  /*00d0*/  IMAD.WIDE R2, R7, 0x8, R2 ;  /* 0x0000000807027825 */ /* 0x004fca00078e0202 */
[----:B------:R-:W3:Y:S02]  /*00e0*/  LDG.E.64 R6, desc[UR4][R2.64] ;  /* 0x0000000402067981 */ /* 0x000ee4000c1e1b00 */
[-C--:B---3--:R-:W-:Y:S01]  /*00f0*/  FMUL R9, R7, R5.reuse ;  /* 0x0000000507097220 */ /* 0x088fe20000400000 */
[----:B------:R-:W-:-:S03]  /*0100*/  FMUL R0, R6, R5 ;  /* 0x0000000506007220 */ /* 0x000fc60000400000 */
[-C--:B------:R-:W-:Y:S01]  /*0110*/  FFMA R6, R6, R4.reuse, -R9 ;  /* 0x0000000406067223 */ /* 0x080fe20000000809 */
[----:B------:R-:W-:-:S05]  /*0120*/  FFMA R7, R7, R4, R0 ;  /* 0x0000000407077223 */ /* 0x000fca0000000000 */
[----:B------:R-:W-:Y:S01]  /*0130*/  STG.E.64 desc[UR4][R2.64], R6 ;  /* 0x0000000602007986 */ /* 0x000fe2000c101b04 */
[----:B------:R-:W-:Y:S05]  /*0140*/  EXIT ;  /* 0x000000000000794d */ /* 0x000fea0003800000 */
.L_x_2:
        /* <DEDUP_REMOVED lines=11> */
.L_x_9:


//--------------------- .text._Z23findPeaksCombinedKernelPKfS0_iiiffliiP11MatchResultPjj --------------------------
	.section	.text._Z23findPeaksCombinedKernelPKfS0_iiiffliiP11MatchResultPjj,"ax",@progbits
	.align	128
        .global         _Z23findPeaksCombinedKernelPKfS0_iiiffliiP11MatchResultPjj
        .type           _Z23findPeaksCombinedKernelPKfS0_iiiffliiP11MatchResultPjj,@function
        .size           _Z23findPeaksCombinedKernelPKfS0_iiiffliiP11MatchResultPjj,(.L_x_10 - _Z23findPeaksCombinedKernelPKfS0_iiiffliiP11MatchResultPjj)
        .other          _Z23findPeaksCombinedKernelPKfS0_iiiffliiP11MatchResultPjj,@"STO_CUDA_ENTRY STV_DEFAULT"
_Z23findPeaksCombinedKernelPKfS0_iiiffliiP11MatchResultPjj:
.text._Z23findPeaksCombinedKernelPKfS0_iiiffliiP11MatchResultPjj:
[----:B------:R-:W-:Y:S01]  /*0000*/  LDC R1, c[0x0][0x37c] ;  /* 0x0000df00ff017b82 */ /* 0x000fe20000000800 */
[----:B------:R-:W0:Y:S07]  /*0010*/  S2R R5, SR_TID.Y ;  /* 0x0000000000057919 */ /* 0x000e2e0000002200 */
[----:B------:R-:W1:Y:S01]  /*0020*/  LDC R3, c[0x0][0x360] ;  /* 0x0000d800ff037b82 */ /* 0x000e620000000800 */
[----:B------:R-:W2:Y:S01]  /*0030*/  LDCU UR5, c[0x0][0x398] ;  /* 0x00007300ff0577ac */ /* 0x000ea20008000800 */
[----:B------:R-:W1:Y:S01]  /*0040*/  S2R R2, SR_TID.X ;  /* 0x0000000000027919 */ /* 0x000e620000002100 */
[----:B------:R-:W2:Y:S05]  /*0050*/  LDCU.64 UR8, c[0x0][0x390] ;  /* 0x00007200ff0877ac */ /* 0x000eaa0008000a00 */
[----:B------:R-:W0:Y:S08]  /*0060*/  S2UR UR4, SR_CTAID.Y ;  /* 0x00000000000479c3 */ /* 0x000e300000002600 */
[----:B------:R-:W0:Y:S01]  /*0070*/  LDC R0, c[0x0][0x364] ;  /* 0x0000d900ff007b82 */ /* 0x000e220000000800 */
[----:B--2---:R-:W-:-:S07]  /*0080*/  UIADD3 UR5, UPT, UPT, UR8, -UR5, URZ ;  /* 0x8000000508057290 */ /* 0x004fce000fffe0ff */
[----:B------:R-:W1:Y:S01]  /*0090*/  S2UR UR6, SR_CTAID.X ;  /* 0x00000000000679c3 */ /* 0x000e620000002500 */
[----:B0-----:R-:W-:Y:S01]  /*00a0*/  IMAD R0, R0, UR4, R5 ;  /* 0x0000000400007c24 */ /* 0x001fe2000f8e0205 */
[----:B------:R-:W-:-:S04]  /*00b0*/  UIADD3 UR4, UPT, UPT, UR8, -UR9, URZ ;  /* 0x8000000908047290 */ /* 0x000fc8000fffe0ff */
[----:B------:R-:W-:Y:S01]  /*00c0*/  ISETP.GT.AND P0, PT, R0, UR5, PT ;  /* 0x0000000500007c0c */ /* 0x000fe2000bf04270 */
[----:B-1----:R-:W-:-:S05]  /*00d0*/  IMAD R3, R3, UR6, R2 ;  /* 0x0000000603037c24 */ /* 0x002fca000f8e0202 */
[----:B------:R-:W-:-:S13]  /*00e0*/  ISETP.GT.OR P0, PT, R3, UR4, P0 ;  /* 0x0000000403007c0c */ /* 0x000fda0008704670 */
[----:B------:R-:W-:Y:S05]  /*00f0*/  @P0 EXIT ;  /* 0x000000000000094d */ /* 0x000fea0003800000 */
[----:B------:R-:W0:Y:S01]  /*0100*/  LDC.64 R6, c[0x0][0x388] ;  /* 0x0000e200ff067b82 */ /* 0x000e220000000a00 */
[----:B------:R-:W1:Y:S01]  /*0110*/  LDCU.64 UR4, c[0x0][0x358] ;  /* 0x00006b00ff0477ac */ /* 0x000e620008000a00 */
[----:B------:R-:W-:Y:S01]  /*0120*/  IMAD R9, R0, UR8, R3 ;  /* 0x0000000800097c24 */ /* 0x000fe2000f8e0203 */
[----:B------:R-:W2:Y:S05]  /*0130*/  LDCU UR6, c[0x0][0x3a0] ;  /* 0x00007400ff0677ac */ /* 0x000eaa0008000800 */
[----:B------:R-:W3:Y:S01]  /*0140*/  LDC.64 R4, c[0x0][0x380] ;  /* 0x0000e000ff047b82 */ /* 0x000ee20000000a00 */
[----:B------:R-:W4:Y:S01]  /*0150*/  LDCU UR7, c[0x0][0x39c] ;  /* 0x00007380ff0777ac */ /* 0x000f220008000800 */
[----:B0-----:R-:W-:-:S06]  /*0160*/  IMAD.WIDE R6, R9, 0x4, R6 ;  /* 0x0000000409067825 */ /* 0x001fcc00078e0206 */
[----:B-1----:R-:W2:Y:S01]  /*0170*/  LDG.E R6, desc[UR4][R6.64] ;  /* 0x0000000406067981 */ /* 0x002ea2000c1e1900 */
[----:B---3--:R-:W-:-:S06]  /*0180*/  IMAD.WIDE R4, R9, 0x4, R4 ;  /* 0x0000000409047825 */ /* 0x008fcc00078e0204 */
[----:B------:R-:W4:Y:S01]  /*0190*/  LDG.E R4, desc[UR4][R4.64] ;  /* 0x0000000404047981 */ /* 0x000f22000c1e1900 */
[----:B--2---:R-:W-:-:S04]  /*01a0*/  FSETP.GE.AND P0, PT, R6, UR6, PT ;  /* 0x0000000606007c0b */ /* 0x004fc8000bf06000 */
[----:B----4-:R-:W-:-:S13]  /*01b0*/  FSETP.LTU.OR P0, PT, R4, UR7, !P0 ;  /* 0x0000000704007c0b */ /* 0x010fda000c709400 */
[----:B------:R-:W-:Y:S05]  /*01c0*/  @P0 EXIT ;  /* 0x000000000000094d */ /* 0x000fea0003800000 */
[----:B------:R-:W0:Y:S01]  /*01d0*/  S2R R9, SR_LANEID ;  /* 0x0000000000097919 */ /* 0x000e220000000000 */
[----:B------:R-:W-:Y:S01]  /*01e0*/  VOTEU.ANY UR6, UPT, PT ;  /* 0x0000000000067886 */ /* 0x000fe200038e0100 */
[----:B------:R-:W1:Y:S01]  /*01f0*/  LDC.64 R4, c[0x0][0x3c0] ;  /* 0x0000f000ff047b82 */ /* 0x000e620000000a00 */
[----:B------:R-:W0:Y:S08]  /*0200*/  FLO.U32 R2, UR6 ;  /* 0x0000000600027d00 */ /* 0x000e3000080e0000 */
[----:B------:R-:W1:Y:S01]  /*0210*/  POPC R7, UR6 ;  /* 0x0000000600077d09 */ /* 0x000e620008000000 */
[----:B0-----:R-:W-:-:S13]  /*0220*/  ISETP.EQ.U32.AND P0, PT, R2, R9, PT ;  /* 0x000000090200720c */ /* 0x001fda0003f02070 */
[----:B-1----:R-:W2:Y:S01]  /*0230*/  @P0 ATOMG.E.ADD.STRONG.GPU PT, R5, desc[UR4][R4.64], R7 ;  /* 0x80000007040509a8 */ /* 0x002ea200081ef104 */
[----:B------:R-:W0:Y:S02]  /*0240*/  S2R R6, SR_LTMASK ;  /* 0x0000000000067919 */ /* 0x000e240000003900 */
[----:B0-----:R-:W-:Y:S01]  /*0250*/  LOP3.LUT R6, R6, UR6, RZ, 0xc0, !PT ;  /* 0x0000000606067c12 */ /* 0x001fe2000f8ec0ff */
[----:B------:R-:W0:Y:S05]  /*0260*/  LDCU UR6, c[0x0][0x3c8] ;  /* 0x00007900ff0677ac */ /* 0x000e2a0008000800 */
[----:B------:R-:W1:Y:S01]  /*0270*/  POPC R6, R6 ;  /* 0x0000000600067309 */ /* 0x000e620000000000 */
[----:B--2---:R-:W1:Y:S02]  /*0280*/  SHFL.IDX PT, R9, R5, R2, 0x1f ;  /* 0x00001f0205097589 */ /* 0x004e6400000e0000 */
[----:B-1----:R-:W-:-:S05]  /*0290*/  IMAD.IADD R9, R9, 0x1, R6 ;  /* 0x0000000109097824 */ /* 0x002fca00078e0206 */
[----:B0-----:R-:W-:-:S13]  /*02a0*/  ISETP.GE.U32.AND P0, PT, R9, UR6, PT ;  /* 0x0000000609007c0c */ /* 0x001fda000bf06070 */
[----:B------:R-:W-:Y:S05]  /*02b0*/  @P0 EXIT ;  /* 0x000000000000094d */ /* 0x000fea0003800000 */
[----:B------:R-:W0:Y:S01]  /*02c0*/  LDC.64 R4, c[0x0][0x3b8] ;  /* 0x0000ee00ff047b82 */ /* 0x000e220000000a00 */
[----:B------:R-:W1:Y:S07]  /*02d0*/  LDCU.64 UR6, c[0x0][0x3b0] ;  /* 0x00007600ff0677ac */ /* 0x000e6e0008000a00 */
[----:B------:R-:W2:Y:S01]  /*02e0*/  LDC.64 R6, c[0x0][0x3a8] ;  /* 0x0000ea00ff067b82 */ /* 0x000ea20000000a00 */
[----:B-1----:R-:W-:Y:S01]  /*02f0*/  IADD3 R2, PT, PT, R3, UR6, RZ ;  /* 0x0000000603027c10 */ /* 0x002fe2000fffe0ff */
[----:B------:R-:W-:-:S02]  /*0300*/  VIADD R3, R0, UR7 ;  /* 0x0000000700037c36 */ /* 0x000fc40008000000 */
[----:B0-----:R-:W-:-:S05]  /*0310*/  IMAD.WIDE.U32 R4, R9, 0x10, R4 ;  /* 0x0000001009047825 */ /* 0x001fca00078e0004 */
[----:B------:R-:W-:Y:S04]  /*0320*/  STG.E.64 desc[UR4][R4.64+0x8], R2 ;  /* 0x0000080204007986 */ /* 0x000fe8000c101b04 */
[----:B--2---:R-:W-:Y:S01]  /*0330*/  STG.E.64 desc[UR4][R4.64], R6 ;  /* 0x0000000604007986 */ /* 0x004fe2000c101b04 */
[----:B------:R-:W-:Y:S05]  /*0340*/  EXIT ;  /* 0x000000000000794d */ /* 0x000fea0003800000 */
.L_x_3:
        /* <DEDUP_REMOVED lines=11> */
.L_x_10:


//--------------------- .text._Z15findPeaksKernelPKfiiifliiP11MatchResultPjj --------------------------
	.section	.text._Z15findPeaksKernelPKfiiifliiP11MatchResultPjj,"ax",@progbits
	.align	128
        .global         _Z15findPeaksKernelPKfiiifliiP11MatchResultPjj
        .type           _Z15findPeaksKernelPKfiiifliiP11MatchResultPjj,@function
        .size           _Z15findPeaksKernelPKfiiifliiP11MatchResultPjj,(.L_x_11 - _Z15findPeaksKernelPKfiiifliiP11MatchResultPjj)
        .other          _Z15findPeaksKernelPKfiiifliiP11MatchResultPjj,@"STO_CUDA_ENTRY STV_DEFAULT"
_Z15findPeaksKernelPKfiiifliiP11MatchResultPjj:
.text._Z15findPeaksKernelPKfiiifliiP11MatchResultPjj:
        /* <DEDUP_REMOVED lines=19> */
[----:B------:R-:W2:Y:S03]  /*0130*/  LDCU UR6, c[0x0][0x394] ;  /* 0x00007280ff0677ac */ /* 0x000ea60008000800 */
[----:B0-----:R-:W-:-:S06]  /*0140*/  IMAD.WIDE R2, R5, 0x4, R2 ;  /* 0x0000000405027825 */ /* 0x001fcc00078e0202 */
[----:B-1----:R-:W2:Y:S02]  /*0150*/  LDG.E R2, desc[UR4][R2.64] ;  /* 0x0000000402027981 */ /* 0x002ea4000c1e1900 */
[----:B--2---:R-:W-:-:S13]  /*0160*/  FSETP.GE.AND P0, PT, R2, UR6, PT ;  /* 0x0000000602007c0b */ /* 0x004fda000bf06000 */
[----:B------:R-:W-:Y:S05]  /*0170*/  @!P0 EXIT ;  /* 0x000000000000894d */ /* 0x000fea0003800000 */
        /* <DEDUP_REMOVED lines=24> */
.L_x_4:
        /* <DEDUP_REMOVED lines=16> */
.L_x_11:


//--------------------- .text._Z28generateInvertedBitmapKernelPKfPfi --------------------------
	.section	.text._Z28generateInvertedBitmapKernelPKfPfi,"ax",@progbits
	.align	128
        .global         _Z28generateInvertedBitmapKernelPKfPfi
        .type           _Z28generateInvertedBitmapKernelPKfPfi,@function
        .size           _Z28generateInvertedBitmapKernelPKfPfi,(.L_x_12 - _Z28generateInvertedBitmapKernelPKfPfi)
        .other          _Z28generateInvertedBitmapKernelPKfPfi,@"STO_CUDA_ENTRY STV_DEFAULT"
_Z28generateInvertedBitmapKernelPKfPfi:
.text._Z28generateInvertedBitmapKernelPKfPfi:
        /* <DEDUP_REMOVED lines=12> */
[----:B-1----:R-:W3:Y:S01]  /*00c0*/  LDG.E R2, desc[UR4][R2.64] ;  /* 0x0000000402027981 */ /* 0x002ee2000c1e1900 */
[----:B--2---:R-:W-:-:S04]  /*00d0*/  IMAD.WIDE R4, R7, 0x4, R4 ;  /* 0x0000000407047825 */ /* 0x004fc800078e0204 */
[----:B---3--:R-:W-:-:S05]  /*00e0*/  FADD R7, -R2, 1 ;  /* 0x3f80000002077421 */ /* 0x008fca0000000100 */
[----:B------:R-:W-:Y:S01]  /*00f0*/  STG.E desc[UR4][R4.64], R7 ;  /* 0x0000000704007986 */ /* 0x000fe2000c101904 */
[----:B------:R-:W-:Y:S05]  /*0100*/  EXIT ;  /* 0x000000000000794d */ /* 0x000fea0003800000 */
.L_x_5:
        /* <DEDUP_REMOVED lines=15> */
.L_x_12:


//--------------------- .text._Z24generateTileBitmapKernellPfiii --------------------------
	.section	.text._Z24generateTileBitmapKernellPfiii,"ax",@progbits
	.align	128
        .global         _Z24generateTileBitmapKernellPfiii
        .type           _Z24generateTileBitmapKernellPfiii,@function
        .size           _Z24generateTileBitmapKernellPfiii,(.L_x_13 - _Z24generateTileBitmapKernellPfiii)
        .other          _Z24generateTileBitmapKernellPfiii,@"STO_CUDA_ENTRY STV_DEFAULT"
_Z24generateTileBitmapKernellPfiii:
.text._Z24generateTileBitmapKernellPfiii:
[----:B------:R-:W-:Y:S01]  /*0000*/  LDC R1, c[0x0][0x37c] ;  /* 0x0000df00ff017b82 */ /* 0x000fe20000000800 */
[----:B------:R-:W0:Y:S07]  /*0010*/  S2R R3, SR_TID.X ;  /* 0x0000000000037919 */ /* 0x000e2e0000002100 */
[----:B------:R-:W0:Y:S01]  /*0020*/  S2UR UR4, SR_CTAID.X ;  /* 0x00000000000479c3 */ /* 0x000e220000002500 */
[----:B------:R-:W1:Y:S01]  /*0030*/  LDCU UR6, c[0x0][0x390] ;  /* 0x00007200ff0677ac */ /* 0x000e620008000800 */
[----:B------:R-:W2:Y:S06]  /*0040*/  S2R R5, SR_TID.Y ;  /* 0x0000000000057919 */ /* 0x000eac0000002200 */
[----:B------:R-:W0:Y:S08]  /*0050*/  LDC R0, c[0x0][0x360] ;  /* 0x0000d800ff007b82 */ /* 0x000e300000000800 */
[----:B------:R-:W2:Y:S08]  /*0060*/  S2UR UR5, SR_CTAID.Y ;  /* 0x00000000000579c3 */ /* 0x000eb00000002600 */
[----:B------:R-:W2:Y:S01]  /*0070*/  LDC R2, c[0x0][0x364] ;  /* 0x0000d900ff027b82 */ /* 0x000ea20000000800 */
[----:B0-----:R-:W-:-:S02]  /*0080*/  IMAD R0, R0, UR4, R3 ;  /* 0x0000000400007c24 */ /* 0x001fc4000f8e0203 */
[----:B--2---:R-:W-:-:S05]  /*0090*/  IMAD R3, R2, UR5, R5 ;  /* 0x0000000502037c24 */ /* 0x004fca000f8e0205 */
[----:B------:R-:W-:-:S04]  /*00a0*/  VIMNMX R2, PT, PT, R0, R3, !PT ;  /* 0x0000000300027248 */ /* 0x000fc80007fe0100 */
[----:B-1----:R-:W-:-:S13]  /*00b0*/  ISETP.GE.AND P0, PT, R2, UR6, PT ;  /* 0x0000000602007c0c */ /* 0x002fda000bf06270 */
[----:B------:R-:W-:Y:S05]  /*00c0*/  @P0 EXIT ;  /* 0x000000000000094d */ /* 0x000fea0003800000 */
[----:B------:R-:W0:Y:S01]  /*00d0*/  LDCU UR4, c[0x0][0x394] ;  /* 0x00007280ff0477ac */ /* 0x000e220008000800 */
[----:B------:R-:W1:Y:S01]  /*00e0*/  LDCU UR5, c[0x0][0x398] ;  /* 0x00007300ff0577ac */ /* 0x000e620008000800 */
[----:B------:R-:W2:Y:S01]  /*00f0*/  LDCU.64 UR8, c[0x0][0x380] ;  /* 0x00007000ff0877ac */ /* 0x000ea20008000a00 */
[----:B0-----:R-:W-:Y:S02]  /*0100*/  IADD3 R2, PT, PT, R0, UR4, RZ ;  /* 0x0000000400027c10 */ /* 0x001fe4000fffe0ff */
[----:B-1----:R-:W-:-:S03]  /*0110*/  IADD3 R6, PT, PT, R3, UR5, RZ ;  /* 0x0000000503067c10 */ /* 0x002fc6000fffe0ff */
[C---:B------:R-:W-:Y:S01]  /*0120*/  IMAD R4, R2.reuse, R2, RZ ;  /* 0x0000000202047224 */ /* 0x040fe200078e02ff */
[----:B------:R-:W0:Y:S01]  /*0130*/  LDCU.64 UR4, c[0x0][0x358] ;  /* 0x00006b00ff0477ac */ /* 0x000e220008000a00 */
[----:B------:R-:W-:Y:S02]  /*0140*/  IMAD R5, R2, 0x5ac0db, RZ ;  /* 0x005ac0db02057824 */ /* 0x000fe400078e02ff */
[----:B------:R-:W-:Y:S02]  /*0150*/  IMAD R4, R4, 0x4c1906, RZ ;  /* 0x004c190604047824 */ /* 0x000fe400078e02ff */
[----:B------:R-:W-:Y:S01]  /*0160*/  IMAD R2, R6, 0x5f24f, RZ ;  /* 0x0005f24f06027824 */ /* 0x000fe200078e02ff */
[--C-:B------:R-:W-:Y:S01]  /*0170*/  SHF.R.S32.HI R7, RZ, 0x1f, R5.reuse ;  /* 0x0000001fff077819 */ /* 0x100fe20000011405 */
[----:B------:R-:W-:Y:S01]  /*0180*/  IMAD R3, R3, UR6, R0 ;  /* 0x0000000603037c24 */ /* 0x000fe2000f8e0200 */
[----:B--2---:R-:W-:-:S04]  /*0190*/  IADD3 R5, P0, P1, R4, UR8, R5 ;  /* 0x0000000804057c10 */ /* 0x004fc8000f91e005 */
[----:B------:R-:W-:Y:S02]  /*01a0*/  IADD3.X R7, PT, PT, RZ, UR9, R7, P0, P1 ;  /* 0x00000009ff077c10 */ /* 0x000fe400087e2407 */
[----:B------:R-:W-:-:S04]  /*01b0*/  IADD3 R4, P0, PT, R2, R5, RZ ;  /* 0x0000000502047210 */ /* 0x000fc80007f1e0ff */
[----:B------:R-:W-:Y:S01]  /*01c0*/  LEA.HI.X.SX32 R5, R2, R7, 0x1, P0 ;  /* 0x0000000702057211 */ /* 0x000fe200000f0eff */
[----:B------:R-:W-:Y:S02]  /*01d0*/  IMAD R7, R6, R6, RZ ;  /* 0x0000000606077224 */ /* 0x000fe400078e02ff */
[----:B------:R-:W-:Y:S02]  /*01e0*/  IMAD.MOV.U32 R6, RZ, RZ, 0xb ;  /* 0x0000000bff067424 */ /* 0x000fe400078e00ff */
[----:B------:R-:W-:-:S04]  /*01f0*/  IMAD.WIDE.U32 R4, R7, 0x4307a7, R4 ;  /* 0x004307a707047825 */ /* 0x000fc800078e0004 */
[----:B------:R-:W-:Y:S01]  /*0200*/  HFMA2 R7, -RZ, RZ, 0, 0 ;  /* 0x00000000ff077431 */ /* 0x000fe200000001ff */
[----:B------:R-:W-:Y:S02]  /*0210*/  LOP3.LUT R2, R5, 0x5, RZ, 0x3c, !PT ;  /* 0x0000000505027812 */ /* 0x000fe400078e3cff */
[----:B------:R-:W-:-:S03]  /*0220*/  LOP3.LUT R9, R4, 0xe434e432, RZ, 0x3c, !PT ;  /* 0xe434e43204097812 */ /* 0x000fc600078e3cff */
[----:B------:R-:W-:Y:S02]  /*0230*/  IMAD R2, R2, -0x21131993, RZ ;  /* 0xdeece66d02027824 */ /* 0x000fe400078e02ff */
[C---:B------:R-:W-:Y:S02]  /*0240*/  IMAD.WIDE.U32 R4, R9.reuse, -0x21131993, R6 ;  /* 0xdeece66d09047825 */ /* 0x040fe400078e0006 */
[----:B------:R-:W1:Y:S02]  /*0250*/  LDC.64 R6, c[0x0][0x388] ;  /* 0x0000e200ff067b82 */ /* 0x000e640000000a00 */
[----:B------:R-:W-:-:S04]  /*0260*/  IMAD R9, R9, 0x5, R2 ;  /* 0x0000000509097824 */ /* 0x000fc800078e0202 */
[----:B------:R-:W-:-:S05]  /*0270*/  IMAD.IADD R5, R5, 0x1, R9 ;  /* 0x0000000105057824 */ /* 0x000fca00078e0209 */
[----:B------:R-:W-:-:S04]  /*0280*/  SHF.R.U64 R2, R4, 0x11, R5 ;  /* 0x0000001104027819 */ /* 0x000fc80000001205 */
[----:B------:R-:W-:-:S05]  /*0290*/  LOP3.LUT R2, R2, 0x7fffffff, RZ, 0xc0, !PT ;  /* 0x7fffffff02027812 */ /* 0x000fca00078ec0ff */
[----:B------:R-:W-:-:S05]  /*02a0*/  IMAD R2, R2, -0x33333333, RZ ;  /* 0xcccccccd02027824 */ /* 0x000fca00078e02ff */
[----:B------:R-:W-:-:S04]  /*02b0*/  SHF.L.W.U32.HI R2, R2, 0x1f, R2 ;  /* 0x0000001f02027819 */ /* 0x000fc80000010e02 */
[----:B------:R-:W-:Y:S01]  /*02c0*/  ISETP.GE.U32.AND P0, PT, R2, 0x1999999a, PT ;  /* 0x1999999a0200780c */ /* 0x000fe20003f06070 */
[----:B-1----:R-:W-:-:S03]  /*02d0*/  IMAD.WIDE R2, R3, 0x4, R6 ;  /* 0x0000000403027825 */ /* 0x002fc600078e0206 */
[----:B------:R-:W-:-:S05]  /*02e0*/  FSEL R5, RZ, 1, P0 ;  /* 0x3f800000ff057808 */ /* 0x000fca0000000000 */
[----:B0-----:R-:W-:Y:S01]  /*02f0*/  STG.E desc[UR4][R2.64], R5 ;  /* 0x0000000502007986 */ /* 0x001fe2000c101904 */
[----:B------:R-:W-:Y:S05]  /*0300*/  EXIT ;  /* 0x000000000000794d */ /* 0x000fea0003800000 */
.L_x_6:
        /* <DEDUP_REMOVED lines=15> */
.L_x_13:


//--------------------- .nv.shared.reserved.0     --------------------------
	.section	.nv.shared.reserved.0,"aw",@nobits
	.weak		__nv_reservedSMEM_offset_0_alias
	.size		__nv_reservedSMEM_offset_0_alias, 0, 64
	.other		__nv_reservedSMEM_offset_0_alias,@"STO_CUDA_RESERVED_SHARED STV_DEFAULT"
__nv_reservedSMEM_offset_0_alias:
	.zero		0
	.zero		64


//--------------------- .nv.constant0._Z19generateSeedsKernelmmPl --------------------------
	.section	.nv.constant0._Z19generateSeedsKernelmmPl,"a",@progbits
	.sectionflags	@""
	.align	4
.nv.constant0._Z19generateSeedsKernelmmPl:
	.zero		920


//--------------------- .nv.constant0._Z15normalizeKernelPfif --------------------------
	.section	.nv.constant0._Z15normalizeKernelPfif,"a",@progbits
	.sectionflags	@""
	.align	4
.nv.constant0._Z15normalizeKernelPfif:
	.zero		912


//--------------------- .nv.constant0._Z21complexMultiplyKernelP6float2PKS_i --------------------------
	.section	.nv.constant0._Z21complexMultiplyKernelP6float2PKS_i,"a",@progbits
	.sectionflags	@""
	.align	4
.nv.constant0._Z21complexMultiplyKernelP6float2PKS_i:
	.zero		916


//--------------------- .nv.constant0._Z23findPeaksCombinedKernelPKfS0_iiiffliiP11MatchResultPjj --------------------------
	.section	.nv.constant0._Z23findPeaksCombinedKernelPKfS0_iiiffliiP11MatchResultPjj,"a",@progbits
	.sectionflags	@""
	.align	4
.nv.constant0._Z23findPeaksCombinedKernelPKfS0_iiiffliiP11MatchResultPjj:
	.zero		972


//--------------------- .nv.constant0._Z15findPeaksKernelPKfiiifliiP11MatchResultPjj --------------------------
	.section	.nv.constant0._Z15findPeaksKernelPKfiiifliiP11MatchResultPjj,"a",@progbits
	.sectionflags	@""
	.align	4
.nv.constant0._Z15findPeaksKernelPKfiiifliiP11MatchResultPjj:
	.zero		956


//--------------------- .nv.constant0._Z28generateInvertedBitmapKernelPKfPfi --------------------------
	.section	.nv.constant0._Z28generateInvertedBitmapKernelPKfPfi,"a",@progbits
	.sectionflags	@""
	.align	4
.nv.constant0._Z28generateInvertedBitmapKernelPKfPfi:
	.zero		916


//--------------------- .nv.constant0._Z24generateTileBitmapKernellPfiii --------------------------
	.section	.nv.constant0._Z24generateTileBitmapKernellPfiii,"a",@progbits
	.sectionflags	@""
	.align	4
.nv.constant0._Z24generateTileBitmapKernellPfiii:
	.zero		924


//--------------------- SYMBOLS --------------------------

	.type		.nv.reservedSmem.offset0,@object
	.size		.nv.reservedSmem.offset0,0x4
